	.headerflags	@"EF_CUDA_TEXMODE_UNIFIED EF_CUDA_64BIT_ADDRESS EF_CUDA_SM86 EF_CUDA_VIRTUAL_SM(EF_CUDA_SM86)"
	.elftype	@"ET_EXEC"


//--------------------- .nv.info                  --------------------------
	.section	.nv.info,"",@"SHT_CUDA_INFO"
	.align	4


	//----- nvinfo : EIATTR_REGCOUNT
	.align		4
        /*0000*/ 	.byte	0x04, 0x2f
        /*0002*/ 	.short	(.L_2 - .L_1)
	.align		4
.L_1:
        /*0004*/ 	.word	index@(triton_red_fused__to_copy_add_amax_amin_clamp_mul_native_layer_norm_reciprocal_1)
        /*0008*/ 	.word	0x0000002e


	//----- nvinfo : EIATTR_MIN_STACK_SIZE
	.align		4
.L_2:
        /*000c*/ 	.byte	0x04, 0x12
        /*000e*/ 	.short	(.L_4 - .L_3)
	.align		4
.L_3:
        /*0010*/ 	.word	index@(triton_red_fused__to_copy_add_amax_amin_clamp_mul_native_layer_norm_reciprocal_1)
        /*0014*/ 	.word	0x00000000


	//----- nvinfo : EIATTR_FRAME_SIZE
	.align		4
.L_4:
        /*0018*/ 	.byte	0x04, 0x11
        /*001a*/ 	.short	(.L_6 - .L_5)
	.align		4
.L_5:
        /*001c*/ 	.word	index@(triton_red_fused__to_copy_add_amax_amin_clamp_mul_native_layer_norm_reciprocal_1)
        /*0020*/ 	.word	0x00000000


	//----- nvinfo : EIATTR_MIN_STACK_SIZE
	.align		4
.L_6:
        /*0024*/ 	.byte	0x04, 0x12
        /*0026*/ 	.short	(.L_8 - .L_7)
	.align		4
.L_7:
        /*0028*/ 	.word	index@(triton_red_fused__to_copy_add_amax_amin_clamp_mul_native_layer_norm_reciprocal_1)
        /*002c*/ 	.word	0x00000000
.L_8:


//--------------------- .nv.info.triton_red_fused__to_copy_add_amax_amin_clamp_mul_native_layer_norm_reciprocal_1 --------------------------
	.section	.nv.info.triton_red_fused__to_copy_add_amax_amin_clamp_mul_native_layer_norm_reciprocal_1,"",@"SHT_CUDA_INFO"
	.sectionflags	@""
	.align	4


	//----- nvinfo : EIATTR_CUDA_API_VERSION
	.align		4
        /*0000*/ 	.byte	0x04, 0x37
        /*0002*/ 	.short	(.L_10 - .L_9)
.L_9:
        /*0004*/ 	.word	0x0000007c


	//----- nvinfo : EIATTR_SW2861232_WAR
	.align		4
.L_10:
        /*0008*/ 	.byte	0x01, 0x35
	.zero		2


	//----- nvinfo : EIATTR_PARAM_CBANK
	.align		4
        /*000c*/ 	.byte	0x04, 0x0a
        /*000e*/ 	.short	(.L_12 - .L_11)
	.align		4
.L_11:
        /*0010*/ 	.word	index@(.nv.constant0.triton_red_fused__to_copy_add_amax_amin_clamp_mul_native_layer_norm_reciprocal_1)
        /*0014*/ 	.short	0x0160
        /*0016*/ 	.short	0x0090


	//----- nvinfo : EIATTR_CBANK_PARAM_SIZE
	.align		4
.L_12:
        /*0018*/ 	.byte	0x03, 0x19
        /*001a*/ 	.short	0x0090


	//----- nvinfo : EIATTR_KPARAM_INFO
	.align		4
        /*001c*/ 	.byte	0x04, 0x17
        /*001e*/ 	.short	(.L_14 - .L_13)
.L_13:
        /*0020*/ 	.word	0x00000000
        /*0024*/ 	.short	0x0012
        /*0026*/ 	.short	0x0088
        /*0028*/ 	.byte	0x00, 0xf4, 0x21, 0x00


	//----- nvinfo : EIATTR_KPARAM_INFO
	.align		4
.L_14:
        /*002c*/ 	.byte	0x04, 0x17
        /*002e*/ 	.short	(.L_16 - .L_15)
.L_15:
        /*0030*/ 	.word	0x00000000
        /*0034*/ 	.short	0x0011
        /*0036*/ 	.short	0x0084
        /*0038*/ 	.byte	0x00, 0xf0, 0x11, 0x00


	//----- nvinfo : EIATTR_KPARAM_INFO
	.align		4
.L_16:
        /*003c*/ 	.byte	0x04, 0x17
        /*003e*/ 	.short	(.L_18 - .L_17)
.L_17:
        /*0040*/ 	.word	0x00000000
        /*0044*/ 	.short	0x0010
        /*0046*/ 	.short	0x0080
        /*0048*/ 	.byte	0x00, 0xf0, 0x11, 0x00


	//----- nvinfo : EIATTR_KPARAM_INFO
	.align		4
.L_18:
        /*004c*/ 	.byte	0x04, 0x17
        /*004e*/ 	.short	(.L_20 - .L_19)
.L_19:
        /*0050*/ 	.word	0x00000000
        /*0054*/ 	.short	0x000f
        /*0056*/ 	.short	0x0078
        /*0058*/ 	.byte	0x00, 0xf4, 0x21, 0x00


	//----- nvinfo : EIATTR_KPARAM_INFO
	.align		4
.L_20:
        /*005c*/ 	.byte	0x04, 0x17
        /*005e*/ 	.short	(.L_22 - .L_21)
.L_21:
        /*0060*/ 	.word	0x00000000
        /*0064*/ 	.short	0x000e
        /*0066*/ 	.short	0x0070
        /*0068*/ 	.byte	0x00, 0xf4, 0x21, 0x00


	//----- nvinfo : EIATTR_KPARAM_INFO
	.align		4
.L_22:
        /*006c*/ 	.byte	0x04, 0x17
        /*006e*/ 	.short	(.L_24 - .L_23)
.L_23:
        /*0070*/ 	.word	0x00000000
        /*0074*/ 	.short	0x000d
        /*0076*/ 	.short	0x0068
        /*0078*/ 	.byte	0x00, 0xf4, 0x21, 0x00


	//----- nvinfo : EIATTR_KPARAM_INFO
	.align		4
.L_24:
        /*007c*/ 	.byte	0x04, 0x17
        /*007e*/ 	.short	(.L_26 - .L_25)
.L_25:
        /*0080*/ 	.word	0x00000000
        /*0084*/ 	.short	0x000c
        /*0086*/ 	.short	0x0060
        /*0088*/ 	.byte	0x00, 0xf4, 0x21, 0x00


	//----- nvinfo : EIATTR_KPARAM_INFO
	.align		4
.L_26:
        /*008c*/ 	.byte	0x04, 0x17
        /*008e*/ 	.short	(.L_28 - .L_27)
.L_27:
        /*0090*/ 	.word	0x00000000
        /*0094*/ 	.short	0x000b
        /*0096*/ 	.short	0x0058
        /*0098*/ 	.byte	0x00, 0xf4, 0x21, 0x00


	//----- nvinfo : EIATTR_KPARAM_INFO
	.align		4
.L_28:
        /*009c*/ 	.byte	0x04, 0x17
        /*009e*/ 	.short	(.L_30 - .L_29)
.L_29:
        /*00a0*/ 	.word	0x00000000
        /*00a4*/ 	.short	0x000a
        /*00a6*/ 	.short	0x0050
        /*00a8*/ 	.byte	0x00, 0xf4, 0x21, 0x00


	//----- nvinfo : EIATTR_KPARAM_INFO
	.align		4
.L_30:
        /*00ac*/ 	.byte	0x04, 0x17
        /*00ae*/ 	.short	(.L_32 - .L_31)
.L_31:
        /*00b0*/ 	.word	0x00000000
        /*00b4*/ 	.short	0x0009
        /*00b6*/ 	.short	0x0048
        /*00b8*/ 	.byte	0x00, 0xf4, 0x21, 0x00


	//----- nvinfo : EIATTR_KPARAM_INFO
	.align		4
.L_32:
        /*00bc*/ 	.byte	0x04, 0x17
        /*00be*/ 	.short	(.L_34 - .L_33)
.L_33:
        /*00c0*/ 	.word	0x00000000
        /*00c4*/ 	.short	0x0008
        /*00c6*/ 	.short	0x0040
        /*00c8*/ 	.byte	0x00, 0xf4, 0x21, 0x00


	//----- nvinfo : EIATTR_KPARAM_INFO
	.align		4
.L_34:
        /*00cc*/ 	.byte	0x04, 0x17
        /*00ce*/ 	.short	(.L_36 - .L_35)
.L_35:
        /*00d0*/ 	.word	0x00000000
        /*00d4*/ 	.short	0x0007
        /*00d6*/ 	.short	0x0038
        /*00d8*/ 	.byte	0x00, 0xf4, 0x21, 0x00


	//----- nvinfo : EIATTR_KPARAM_INFO
	.align		4
.L_36:
        /*00dc*/ 	.byte	0x04, 0x17
        /*00de*/ 	.short	(.L_38 - .L_37)
.L_37:
        /*00e0*/ 	.word	0x00000000
        /*00e4*/ 	.short	0x0006
        /*00e6*/ 	.short	0x0030
        /*00e8*/ 	.byte	0x00, 0xf4, 0x21, 0x00


	//----- nvinfo : EIATTR_KPARAM_INFO
	.align		4
.L_38:
        /*00ec*/ 	.byte	0x04, 0x17
        /*00ee*/ 	.short	(.L_40 - .L_39)
.L_39:
        /*00f0*/ 	.word	0x00000000
        /*00f4*/ 	.short	0x0005
        /*00f6*/ 	.short	0x0028
        /*00f8*/ 	.byte	0x00, 0xf4, 0x21, 0x00


	//----- nvinfo : EIATTR_KPARAM_INFO
	.align		4
.L_40:
        /*00fc*/ 	.byte	0x04, 0x17
        /*00fe*/ 	.short	(.L_42 - .L_41)
.L_41:
        /*0100*/ 	.word	0x00000000
        /*0104*/ 	.short	0x0004
        /*0106*/ 	.short	0x0020
        /*0108*/ 	.byte	0x00, 0xf4, 0x21, 0x00


	//----- nvinfo : EIATTR_KPARAM_INFO
	.align		4
.L_42:
        /*010c*/ 	.byte	0x04, 0x17
        /*010e*/ 	.short	(.L_44 - .L_43)
.L_43:
        /*0110*/ 	.word	0x00000000
        /*0114*/ 	.short	0x0003
        /*0116*/ 	.short	0x0018
        /*0118*/ 	.byte	0x00, 0xf4, 0x21, 0x00


	//----- nvinfo : EIATTR_KPARAM_INFO
	.align		4
.L_44:
        /*011c*/ 	.byte	0x04, 0x17
        /*011e*/ 	.short	(.L_46 - .L_45)
.L_45:
        /*0120*/ 	.word	0x00000000
        /*0124*/ 	.short	0x0002
        /*0126*/ 	.short	0x0010
        /*0128*/ 	.byte	0x00, 0xf4, 0x21, 0x00


	//----- nvinfo : EIATTR_KPARAM_INFO
	.align		4
.L_46:
        /*012c*/ 	.byte	0x04, 0x17
        /*012e*/ 	.short	(.L_48 - .L_47)
.L_47:
        /*0130*/ 	.word	0x00000000
        /*0134*/ 	.short	0x0001
        /*0136*/ 	.short	0x0008
        /*0138*/ 	.byte	0x00, 0xf4, 0x21, 0x00


	//----- nvinfo : EIATTR_KPARAM_INFO
	.align		4
.L_48:
        /*013c*/ 	.byte	0x04, 0x17
        /*013e*/ 	.short	(.L_50 - .L_49)
.L_49:
        /*0140*/ 	.word	0x00000000
        /*0144*/ 	.short	0x0000
        /*0146*/ 	.short	0x0000
        /*0148*/ 	.byte	0x00, 0xf4, 0x21, 0x00


	//----- nvinfo : EIATTR_MAXREG_COUNT
	.align		4
.L_50:
        /*014c*/ 	.byte	0x03, 0x1b
        /*014e*/ 	.short	0x0040


	//----- nvinfo : EIATTR_COOP_GROUP_MASK_REGIDS
	.align		4
        /*0150*/ 	.byte	0x04, 0x29
        /*0152*/ 	.short	(.L_52 - .L_51)


	//   ....[0]....
.L_51:
        /*0154*/ 	.word	0xffffffff


	//   ....[1]....
        /*0158*/ 	.word	0xffffffff


	//   ....[2]....
        /*015c*/ 	.word	0xffffffff


	//   ....[3]....
        /*0160*/ 	.word	0xffffffff


	//   ....[4]....
        /*0164*/ 	.word	0xffffffff


	//   ....[5]....
        /*0168*/ 	.word	0xffffffff


	//   ....[6]....
        /*016c*/ 	.word	0xffffffff


	//   ....[7]....
        /*0170*/ 	.word	0xffffffff


	//   ....[8]....
        /*0174*/ 	.word	0xffffffff


	//   ....[9]....
        /*0178*/ 	.word	0xffffffff


	//   ....[10]....
        /*017c*/ 	.word	0xffffffff


	//   ....[11]....
        /*0180*/ 	.word	0xffffffff


	//   ....[12]....
        /*0184*/ 	.word	0xffffffff


	//   ....[13]....
        /*0188*/ 	.word	0xffffffff


	//   ....[14]....
        /*018c*/ 	.word	0xffffffff


	//   ....[15]....
        /*0190*/ 	.word	0xffffffff


	//   ....[16]....
        /*0194*/ 	.word	0xffffffff


	//   ....[17]....
        /*0198*/ 	.word	0xffffffff


	//   ....[18]....
        /*019c*/ 	.word	0xffffffff


	//   ....[19]....
        /*01a0*/ 	.word	0xffffffff


	//   ....[20]....
        /*01a4*/ 	.word	0xffffffff


	//   ....[21]....
        /*01a8*/ 	.word	0xffffffff


	//   ....[22]....
        /*01ac*/ 	.word	0xffffffff


	//   ....[23]....
        /*01b0*/ 	.word	0xffffffff


	//   ....[24]....
        /*01b4*/ 	.word	0xffffffff


	//   ....[25]....
        /*01b8*/ 	.word	0xffffffff


	//   ....[26]....
        /*01bc*/ 	.word	0xffffffff


	//   ....[27]....
        /*01c0*/ 	.word	0xffffffff


	//   ....[28]....
        /*01c4*/ 	.word	0xffffffff


	//   ....[29]....
        /*01c8*/ 	.word	0xffffffff


	//   ....[30]....
        /*01cc*/ 	.word	0xffffffff


	//   ....[31]....
        /*01d0*/ 	.word	0xffffffff


	//   ....[32]....
        /*01d4*/ 	.word	0xffffffff


	//   ....[33]....
        /*01d8*/ 	.word	0xffffffff


	//   ....[34]....
        /*01dc*/ 	.word	0xffffffff


	//   ....[35]....
        /*01e0*/ 	.word	0xffffffff


	//   ....[36]....
        /*01e4*/ 	.word	0xffffffff


	//   ....[37]....
        /*01e8*/ 	.word	0xffffffff


	//   ....[38]....
        /*01ec*/ 	.word	0xffffffff


	//   ....[39]....
        /*01f0*/ 	.word	0xffffffff


	//   ....[40]....
        /*01f4*/ 	.word	0xffffffff


	//   ....[41]....
        /*01f8*/ 	.word	0xffffffff


	//   ....[42]....
        /*01fc*/ 	.word	0xffffffff


	//   ....[43]....
        /*0200*/ 	.word	0xffffffff


	//   ....[44]....
        /*0204*/ 	.word	0xffffffff


	//   ....[45]....
        /*0208*/ 	.word	0xffffffff


	//   ....[46]....
        /*020c*/ 	.word	0xffffffff


	//   ....[47]....
        /*0210*/ 	.word	0xffffffff


	//   ....[48]....
        /*0214*/ 	.word	0xffffffff


	//   ....[49]....
        /*0218*/ 	.word	0xffffffff


	//   ....[50]....
        /*021c*/ 	.word	0xffffffff


	//   ....[51]....
        /*0220*/ 	.word	0xffffffff


	//   ....[52]....
        /*0224*/ 	.word	0xffffffff


	//   ....[53]....
        /*0228*/ 	.word	0xffffffff


	//   ....[54]....
        /*022c*/ 	.word	0xffffffff


	//   ....[55]....
        /*0230*/ 	.word	0xffffffff


	//   ....[56]....
        /*0234*/ 	.word	0xffffffff


	//----- nvinfo : EIATTR_COOP_GROUP_INSTR_OFFSETS
	.align		4
.L_52:
        /*0238*/ 	.byte	0x04, 0x28
        /*023a*/ 	.short	(.L_54 - .L_53)


	//   ....[0]....
.L_53:
        /*023c*/ 	.word	0x00000600


	//   ....[1]....
        /*0240*/ 	.word	0x00000890


	//   ....[2]....
        /*0244*/ 	.word	0x00000920


	//   ....[3]....
        /*0248*/ 	.word	0x00000970


	//   ....[4]....
        /*024c*/ 	.word	0x000009c0


	//   ....[5]....
        /*0250*/ 	.word	0x00000a70


	//   ....[6]....
        /*0254*/ 	.word	0x00000ac0


	//   ....[7]....
        /*0258*/ 	.word	0x00000b00


	//   ....[8]....
        /*025c*/ 	.word	0x00000bd0


	//   ....[9]....
        /*0260*/ 	.word	0x00000c20


	//   ....[10]....
        /*0264*/ 	.word	0x00000c50


	//   ....[11]....
        /*0268*/ 	.word	0x00000d40


	//   ....[12]....
        /*026c*/ 	.word	0x00000d70


	//   ....[13]....
        /*0270*/ 	.word	0x00000ea0


	//   ....[14]....
        /*0274*/ 	.word	0x00000ed0


	//   ....[15]....
        /*0278*/ 	.word	0x00001010


	//   ....[16]....
        /*027c*/ 	.word	0x00001020


	//   ....[17]....
        /*0280*/ 	.word	0x00001030


	//   ....[18]....
        /*0284*/ 	.word	0x00001070


	//   ....[19]....
        /*0288*/ 	.word	0x00001140


	//   ....[20]....
        /*028c*/ 	.word	0x00001200


	//   ....[21]....
        /*0290*/ 	.word	0x00001230


	//   ....[22]....
        /*0294*/ 	.word	0x00001270


	//   ....[23]....
        /*0298*/ 	.word	0x00001350


	//   ....[24]....
        /*029c*/ 	.word	0x000013a0


	//   ....[25]....
        /*02a0*/ 	.word	0x00001460


	//   ....[26]....
        /*02a4*/ 	.word	0x000014d0


	//   ....[27]....
        /*02a8*/ 	.word	0x00001e20


	//   ....[28]....
        /*02ac*/ 	.word	0x00001e60


	//   ....[29]....
        /*02b0*/ 	.word	0x00001f30


	//   ....[30]....
        /*02b4*/ 	.word	0x00001f60


	//   ....[31]....
        /*02b8*/ 	.word	0x00001fb0


	//   ....[32]....
        /*02bc*/ 	.word	0x00001fe0


	//   ....[33]....
        /*02c0*/ 	.word	0x00002030


	//   ....[34]....
        /*02c4*/ 	.word	0x00002060


	//   ....[35]....
        /*02c8*/ 	.word	0x000020f0


	//   ....[36]....
        /*02cc*/ 	.word	0x00002100


	//   ....[37]....
        /*02d0*/ 	.word	0x00002310


	//   ....[38]....
        /*02d4*/ 	.word	0x00002370


	//   ....[39]....
        /*02d8*/ 	.word	0x000023a0


	//   ....[40]....
        /*02dc*/ 	.word	0x000023c0


	//   ....[41]....
        /*02e0*/ 	.word	0x00002410


	//   ....[42]....
        /*02e4*/ 	.word	0x00002450


	//   ....[43]....
        /*02e8*/ 	.word	0x00002470


	//   ....[44]....
        /*02ec*/ 	.word	0x000024d0


	//   ....[45]....
        /*02f0*/ 	.word	0x00002510


	//   ....[46]....
        /*02f4*/ 	.word	0x00002530


	//   ....[47]....
        /*02f8*/ 	.word	0x00002590


	//   ....[48]....
        /*02fc*/ 	.word	0x000025d0


	//   ....[49]....
        /*0300*/ 	.word	0x000025f0


	//   ....[50]....
        /*0304*/ 	.word	0x00002680


	//   ....[51]....
        /*0308*/ 	.word	0x000026b0


	//   ....[52]....
        /*030c*/ 	.word	0x000027e0


	//   ....[53]....
        /*0310*/ 	.word	0x00002850


	//   ....[54]....
        /*0314*/ 	.word	0x00002890


	//   ....[55]....
        /*0318*/ 	.word	0x000028d0


	//   ....[56]....
        /*031c*/ 	.word	0x00002910


	//----- nvinfo : EIATTR_EXIT_INSTR_OFFSETS
	.align		4
.L_54:
        /*0320*/ 	.byte	0x04, 0x1c
        /*0322*/ 	.short	(.L_56 - .L_55)


	//   ....[0]....
.L_55:
        /*0324*/ 	.word	0x00003510


	//   ....[1]....
        /*0328*/ 	.word	0x00003530


	//----- nvinfo : EIATTR_REQNTID
	.align		4
.L_56:
        /*032c*/ 	.byte	0x04, 0x10
        /*032e*/ 	.short	(.L_58 - .L_57)
.L_57:
        /*0330*/ 	.word	0x00000400
        /*0334*/ 	.word	0x00000001
        /*0338*/ 	.word	0x00000001
.L_58:


//--------------------- .nv.callgraph             --------------------------
	.section	.nv.callgraph,"",@"SHT_CUDA_CALLGRAPH"
	.align	4
	.sectionentsize	8
	.align		4
        /*0000*/ 	.word	0x00000000
	.align		4
        /*0004*/ 	.word	0xffffffff
	.align		4
        /*0008*/ 	.word	0x00000000
	.align		4
        /*000c*/ 	.word	0xfffffffe
	.align		4
        /*0010*/ 	.word	0x00000000
	.align		4
        /*0014*/ 	.word	0xfffffffd
	.align		4
        /*0018*/ 	.word	0x00000000
	.align		4
        /*001c*/ 	.word	0xfffffffc


//--------------------- .nv.rel.action            --------------------------
	.section	.nv.rel.action,"",@"SHT_CUDA_RELOCINFO"
	.align	8
	.sectionentsize	8
        /*0000*/ 	.byte	0x73, 0x00, 0x00, 0x00, 0x00, 0x00, 0x00, 0x00, 0x00, 0x00, 0x00, 0x11, 0x25, 0x00, 0x05, 0x36


//--------------------- .nv.constant4             --------------------------
	.section	.nv.constant4,"a",@progbits
	.align	8
	.align		8
.nv.constant4:
        /*0000*/ 	.dword	_$_str


//--------------------- .nv.constant0.triton_red_fused__to_copy_add_amax_amin_clamp_mul_native_layer_norm_reciprocal_1 --------------------------
	.section	.nv.constant0.triton_red_fused__to_copy_add_amax_amin_clamp_mul_native_layer_norm_reciprocal_1,"a",@progbits
	.sectionflags	@""
	.align	4
.nv.constant0.triton_red_fused__to_copy_add_amax_amin_clamp_mul_native_layer_norm_reciprocal_1:
	.zero		496


//--------------------- .text.triton_red_fused__to_copy_add_amax_amin_clamp_mul_native_layer_norm_reciprocal_1 --------------------------
	.section	.text.triton_red_fused__to_copy_add_amax_amin_clamp_mul_native_layer_norm_reciprocal_1,"ax",@progbits
	.sectionflags	@"SHF_BARRIERS=1"
	.sectioninfo	@"SHI_REGISTERS=46"
	.align	128
        .global         triton_red_fused__to_copy_add_amax_amin_clamp_mul_native_layer_norm_reciprocal_1
        .type           triton_red_fused__to_copy_add_amax_amin_clamp_mul_native_layer_norm_reciprocal_1,@function
        .size           triton_red_fused__to_copy_add_amax_amin_clamp_mul_native_layer_norm_reciprocal_1,(.L_x_1 - triton_red_fused__to_copy_add_amax_amin_clamp_mul_native_layer_norm_reciprocal_1)
        .other          triton_red_fused__to_copy_add_amax_amin_clamp_mul_native_layer_norm_reciprocal_1,@"STO_CUDA_ENTRY STV_DEFAULT"
triton_red_fused__to_copy_add_amax_amin_clamp_mul_native_layer_norm_reciprocal_1:
.text.triton_red_fused__to_copy_add_amax_amin_clamp_mul_native_layer_norm_reciprocal_1:
[----:B------:R-:W-:Y:S02]  /*0000*/  IMAD.MOV.U32 R1, RZ, RZ, c[0x0][0x28] ;  /* 0x00000a00ff017624 */ /* 0x000fe400078e00ff */
[----:B------:R-:W0:Y:S01]  /*0010*/  S2R R2, SR_TID.X ;  /* 0x0000000000027919 */ /* 0x000e220000002100 */
[----:B------:R-:W-:Y:S01]  /*0020*/  IMAD.MOV.U32 R12, RZ, RZ, 0x2 ;  /* 0x00000002ff0c7424 */ /* 0x000fe200078e00ff */
[----:B------:R-:W-:Y:S01]  /*0030*/  CS2R R4, SRZ ;  /* 0x0000000000047805 */ /* 0x000fe2000001ff00 */
[----:B------:R-:W-:Y:S01]  /*0040*/  CS2R R6, SRZ ;  /* 0x0000000000067805 */ /* 0x000fe2000001ff00 */
[----:B------:R-:W1:Y:S01]  /*0050*/  S2R R13, SR_CTAID.X ;  /* 0x00000000000d7919 */ /* 0x000e620000002500 */
[----:B------:R-:W-:Y:S01]  /*0060*/  ULDC.64 UR4, c[0x0][0x118] ;  /* 0x0000460000047ab9 */ /* 0x000fe20000000a00 */
[----:B0-----:R-:W-:Y:S01]  /*0070*/  SHF.R.U32.HI R0, RZ, 0x9, R2 ;  /* 0x00000009ff007819 */ /* 0x001fe20000011602 */
[----:B------:R-:W-:Y:S02]  /*0080*/  IMAD.SHL.U32 R20, R2, 0x8, RZ ;  /* 0x0000000802147824 */ /* 0x000fe400078e00ff */
[----:B-1----:R-:W-:Y:S01]  /*0090*/  IMAD.SHL.U32 R13, R13, 0x2, RZ ;  /* 0x000000020d0d7824 */ /* 0x002fe200078e00ff */
[----:B------:R-:W-:-:S02]  /*00a0*/  SGXT.U32 R0, R0, 0x1 ;  /* 0x000000010000781a */ /* 0x000fc40000000000 */
[----:B------:R-:W-:Y:S02]  /*00b0*/  LOP3.LUT R3, R20, 0xff8, RZ, 0xc0, !PT ;  /* 0x00000ff814037812 */ /* 0x000fe400078ec0ff */
[----:B------:R-:W-:-:S04]  /*00c0*/  LOP3.LUT R0, R0, R13, RZ, 0xfc, !PT ;  /* 0x0000000d00007212 */ /* 0x000fc800078efcff */
[----:B------:R-:W-:-:S04]  /*00d0*/  ISETP.GE.AND P0, PT, R0, 0x1010, PT ;  /* 0x000010100000780c */ /* 0x000fc80003f06270 */
[----:B------:R-:W-:Y:S01]  /*00e0*/  ISETP.LT.U32.AND P0, PT, R3, 0xc00, !P0 ;  /* 0x00000c000300780c */ /* 0x000fe20004701070 */
[----:B------:R-:W-:-:S04]  /*00f0*/  IMAD R3, R0, 0xc00, R3 ;  /* 0x00000c0000037824 */ /* 0x000fc800078e0203 */
[----:B------:R-:W-:-:S08]  /*0100*/  IMAD.WIDE R8, R3, R12, c[0x0][0x160] ;  /* 0x0000580003087625 */ /* 0x000fd000078e020c */
[----:B------:R-:W2:Y:S01]  /*0110*/  @P0 LDG.E.EL.128 R4, [R8.64] ;  /* 0x0000000408040981 */ /* 0x000ea2000c2e1d00 */
[----:B------:R-:W-:Y:S02]  /*0120*/  FSEL R24, RZ, 2, !P0 ;  /* 0x40000000ff187808 */ /* 0x000fe40004000000 */
[----:B------:R-:W-:Y:S02]  /*0130*/  FSEL R21, RZ, 3, !P0 ;  /* 0x40400000ff157808 */ /* 0x000fe40004000000 */
[C---:B------:R-:W-:Y:S01]  /*0140*/  FSETP.GEU.AND P1, PT, R24.reuse, 1.175494350822287508e-38, PT ;  /* 0x008000001800780b */ /* 0x040fe20003f2e000 */
[----:B------:R-:W-:Y:S01]  /*0150*/  FMUL R17, R24, 16777216 ;  /* 0x4b80000018117820 */ /* 0x000fe20000400000 */
[C---:B------:R-:W-:Y:S01]  /*0160*/  FSETP.GEU.AND P3, PT, R21.reuse, 1.175494350822287508e-38, PT ;  /* 0x008000001500780b */ /* 0x040fe20003f6e000 */
[----:B------:R-:W-:Y:S01]  /*0170*/  FMUL R18, R21, 16777216 ;  /* 0x4b80000015127820 */ /* 0x000fe20000400000 */
[----:B------:R-:W-:Y:S02]  /*0180*/  FSEL R23, RZ, 5, !P0 ;  /* 0x40a00000ff177808 */ /* 0x000fe40004000000 */
[----:B------:R-:W-:-:S02]  /*0190*/  FSEL R17, R17, R24, !P1 ;  /* 0x0000001811117208 */ /* 0x000fc40004800000 */
[----:B------:R-:W-:Y:S01]  /*01a0*/  FSEL R27, RZ, 1, !P0 ;  /* 0x3f800000ff1b7808 */ /* 0x000fe20004000000 */
[----:B------:R-:W-:Y:S01]  /*01b0*/  FMUL R26, R23, 16777216 ;  /* 0x4b800000171a7820 */ /* 0x000fe20000400000 */
[----:B------:R-:W0:Y:S01]  /*01c0*/  MUFU.RCP R0, R17 ;  /* 0x0000001100007308 */ /* 0x000e220000001000 */
[----:B------:R-:W-:Y:S02]  /*01d0*/  FSEL R19, R18, R21, !P3 ;  /* 0x0000001512137208 */ /* 0x000fe40005800000 */
[----:B------:R-:W-:Y:S01]  /*01e0*/  FSEL R22, RZ, 4, !P0 ;  /* 0x40800000ff167808 */ /* 0x000fe20004000000 */
[----:B------:R-:W-:Y:S01]  /*01f0*/  FMUL R30, R27, 16777216 ;  /* 0x4b8000001b1e7820 */ /* 0x000fe20000400000 */
[----:B------:R-:W-:Y:S02]  /*0200*/  FSETP.GEU.AND P5, PT, R23, 1.175494350822287508e-38, PT ;  /* 0x008000001700780b */ /* 0x000fe40003fae000 */
[----:B------:R-:W-:Y:S01]  /*0210*/  FSEL R18, RZ, 6, !P0 ;  /* 0x40c00000ff127808 */ /* 0x000fe20004000000 */
[----:B------:R1:W3:Y:S01]  /*0220*/  MUFU.RCP R25, R19 ;  /* 0x0000001300197308 */ /* 0x0002e20000001000 */
[----:B------:R-:W-:Y:S01]  /*0230*/  FSEL R31, R26, R23, !P5 ;  /* 0x000000171a1f7208 */ /* 0x000fe20006800000 */
[C---:B------:R-:W-:Y:S01]  /*0240*/  FMUL R29, R22.reuse, 16777216 ;  /* 0x4b800000161d7820 */ /* 0x040fe20000400000 */
[----:B------:R-:W-:Y:S01]  /*0250*/  FSETP.GEU.AND P4, PT, R22, 1.175494350822287508e-38, PT ;  /* 0x008000001600780b */ /* 0x000fe20003f8e000 */
[----:B------:R-:W-:Y:S01]  /*0260*/  FMUL R33, R18, 16777216 ;  /* 0x4b80000012217820 */ /* 0x000fe20000400000 */
[----:B------:R-:W-:-:S02]  /*0270*/  FSEL R32, R30, R27, !P5 ;  /* 0x0000001b1e207208 */ /* 0x000fc40006800000 */
[----:B------:R-:W-:Y:S01]  /*0280*/  FSEL R29, R29, R22, !P4 ;  /* 0x000000161d1d7208 */ /* 0x000fe20006000000 */
[----:B------:R-:W4:Y:S01]  /*0290*/  MUFU.RCP R31, R31 ;  /* 0x0000001f001f7308 */ /* 0x000f220000001000 */
[----:B-1----:R-:W-:Y:S02]  /*02a0*/  FSEL R19, R30, R27, !P1 ;  /* 0x0000001b1e137208 */ /* 0x002fe40004800000 */
[----:B------:R-:W-:Y:S02]  /*02b0*/  FSETP.GEU.AND P1, PT, R18, 1.175494350822287508e-38, PT ;  /* 0x008000001200780b */ /* 0x000fe40003f2e000 */
[----:B------:R-:W-:Y:S01]  /*02c0*/  FSEL R17, RZ, 7, !P0 ;  /* 0x40e00000ff117808 */ /* 0x000fe20004000000 */
[----:B0-----:R-:W-:Y:S01]  /*02d0*/  FMUL R26, R0, R19 ;  /* 0x00000013001a7220 */ /* 0x001fe20000400000 */
[----:B------:R-:W-:Y:S01]  /*02e0*/  FSEL R0, R30, R27, !P3 ;  /* 0x0000001b1e007208 */ /* 0x000fe20005800000 */
[----:B------:R0:W1:Y:S01]  /*02f0*/  MUFU.RCP R28, R29 ;  /* 0x0000001d001c7308 */ /* 0x0000620000001000 */
[----:B------:R-:W-:Y:S01]  /*0300*/  FSEL R34, R33, R18, !P1 ;  /* 0x0000001221227208 */ /* 0x000fe20004800000 */
[----:B------:R-:W-:Y:S01]  /*0310*/  FMUL R36, R17, 16777216 ;  /* 0x4b80000011247820 */ /* 0x000fe20000400000 */
[----:B------:R-:W-:Y:S01]  /*0320*/  FSEL R19, RZ, 8, !P0 ;  /* 0x41000000ff137808 */ /* 0x000fe20004000000 */
[----:B---3--:R-:W-:Y:S01]  /*0330*/  FMUL R33, R25, R0 ;  /* 0x0000000019217220 */ /* 0x008fe20000400000 */
[----:B------:R-:W-:-:S02]  /*0340*/  FSETP.NEU.AND P3, PT, R24, RZ, PT ;  /* 0x000000ff1800720b */ /* 0x000fc40003f6d000 */
[CC--:B------:R-:W-:Y:S01]  /*0350*/  FSEL R35, R30.reuse, R27.reuse, !P1 ;  /* 0x0000001b1e237208 */ /* 0x0c0fe20004800000 */
[----:B------:R-:W3:Y:S01]  /*0360*/  MUFU.RCP R34, R34 ;  /* 0x0000002200227308 */ /* 0x000ee20000001000 */
[----:B0-----:R-:W-:Y:S01]  /*0370*/  FSEL R29, R30, R27, !P4 ;  /* 0x0000001b1e1d7208 */ /* 0x001fe20006000000 */
[----:B----4-:R-:W-:Y:S01]  /*0380*/  FMUL R25, R31, R32 ;  /* 0x000000201f197220 */ /* 0x010fe20000400000 */
[C---:B------:R-:W-:Y:S01]  /*0390*/  FMUL R32, R19.reuse, 16777216 ;  /* 0x4b80000013207820 */ /* 0x040fe20000400000 */
[----:B------:R-:W-:Y:S02]  /*03a0*/  FSETP.GEU.AND P4, PT, R19, 1.175494350822287508e-38, PT ;  /* 0x008000001300780b */ /* 0x000fe40003f8e000 */
[----:B------:R-:W-:Y:S01]  /*03b0*/  FSETP.GEU.AND P2, PT, R17, 1.175494350822287508e-38, PT ;  /* 0x008000001100780b */ /* 0x000fe20003f4e000 */
[----:B-1----:R-:W-:Y:S01]  /*03c0*/  FMUL R28, R28, R29 ;  /* 0x0000001d1c1c7220 */ /* 0x002fe20000400000 */
[----:B------:R-:W-:Y:S02]  /*03d0*/  FSEL R38, R32, R19, !P4 ;  /* 0x0000001320267208 */ /* 0x000fe40006000000 */
[----:B------:R-:W-:-:S02]  /*03e0*/  FSEL R37, R30, R27, !P2 ;  /* 0x0000001b1e257208 */ /* 0x000fc40005000000 */
[----:B------:R-:W-:Y:S02]  /*03f0*/  FSETP.NEU.AND P1, PT, R21, RZ, PT ;  /* 0x000000ff1500720b */ /* 0x000fe40003f2d000 */
[----:B------:R-:W-:Y:S01]  /*0400*/  FSEL R36, R36, R17, !P2 ;  /* 0x0000001124247208 */ /* 0x000fe20005000000 */
[----:B------:R-:W-:Y:S01]  /*0410*/  MUFU.RCP R38, R38 ;  /* 0x0000002600267308 */ /* 0x000fe20000001000 */
[----:B------:R-:W-:-:S07]  /*0420*/  FSETP.NEU.AND P2, PT, R19, RZ, PT ;  /* 0x000000ff1300720b */ /* 0x000fce0003f4d000 */
[----:B------:R-:W0:Y:S01]  /*0430*/  MUFU.RCP R36, R36 ;  /* 0x0000002400247308 */ /* 0x000e220000001000 */
[C---:B--2---:R-:W-:Y:S01]  /*0440*/  PRMT R0, R4.reuse, 0x7632, R0 ;  /* 0x0000763204007816 */ /* 0x044fe20000000000 */
[----:B------:R-:W-:Y:S02]  /*0450*/  IMAD.U32 R4, R4, 0x10000, RZ ;  /* 0x0001000004047824 */ /* 0x000fe400078e00ff */
[----:B------:R-:W-:Y:S02]  /*0460*/  IMAD.U32 R29, R5, 0x10000, RZ ;  /* 0x00010000051d7824 */ /* 0x000fe400078e00ff */
[----:B------:R-:W-:Y:S01]  /*0470*/  IMAD.U32 R0, R0, 0x10000, RZ ;  /* 0x0001000000007824 */ /* 0x000fe200078e00ff */
[----:B------:R-:W-:Y:S02]  /*0480*/  FSEL R31, R4, RZ, P0 ;  /* 0x000000ff041f7208 */ /* 0x000fe40000000000 */
[----:B------:R-:W-:Y:S02]  /*0490*/  FSEL R29, R29, RZ, P0 ;  /* 0x000000ff1d1d7208 */ /* 0x000fe40000000000 */
[----:B------:R-:W-:-:S02]  /*04a0*/  FSEL R4, R0, RZ, P0 ;  /* 0x000000ff00047208 */ /* 0x000fc40000000000 */
[----:B------:R-:W-:Y:S01]  /*04b0*/  FSEL R0, R26, RZ, P3 ;  /* 0x000000ff1a007208 */ /* 0x000fe20001800000 */
[----:B---3--:R-:W-:Y:S01]  /*04c0*/  FMUL R26, R34, R35 ;  /* 0x00000023221a7220 */ /* 0x008fe20000400000 */
[----:B------:R-:W-:Y:S01]  /*04d0*/  FSEL R35, R30, R27, !P4 ;  /* 0x0000001b1e237208 */ /* 0x000fe20006000000 */
[----:B------:R-:W-:Y:S01]  /*04e0*/  FADD R32, -R31, R4 ;  /* 0x000000041f207221 */ /* 0x000fe20000000100 */
[----:B------:R-:W-:Y:S01]  /*04f0*/  FSEL R30, R33, RZ, P1 ;  /* 0x000000ff211e7208 */ /* 0x000fe20000800000 */
[----:B0-----:R-:W-:Y:S01]  /*0500*/  FMUL R4, R36, R37 ;  /* 0x0000002524047220 */ /* 0x001fe20000400000 */
[----:B------:R-:W-:Y:S01]  /*0510*/  FSETP.NEU.AND P1, PT, R22, RZ, PT ;  /* 0x000000ff1600720b */ /* 0x000fe20003f2d000 */
[C---:B------:R-:W-:Y:S01]  /*0520*/  FFMA R34, R32.reuse, R0, R31 ;  /* 0x0000000020227223 */ /* 0x040fe2000000001f */
[----:B------:R-:W-:Y:S02]  /*0530*/  FMUL R32, R32, R32 ;  /* 0x0000002020207220 */ /* 0x000fe40000400000 */
[----:B------:R-:W-:Y:S01]  /*0540*/  FSEL R28, R28, RZ, P1 ;  /* 0x000000ff1c1c7208 */ /* 0x000fe20000800000 */
[--C-:B------:R-:W-:Y:S01]  /*0550*/  FADD R31, R29, -R34.reuse ;  /* 0x800000221d1f7221 */ /* 0x100fe20000000000 */
[----:B------:R-:W-:Y:S01]  /*0560*/  FMUL R29, R27, R32 ;  /* 0x000000201b1d7220 */ /* 0x000fe20000400000 */
[----:B------:R-:W-:Y:S01]  /*0570*/  PRMT R27, R5, 0x7632, R27 ;  /* 0x00007632051b7816 */ /* 0x000fe2000000001b */
[----:B------:R-:W-:Y:S01]  /*0580*/  FMUL R5, R38, R35 ;  /* 0x0000002326057220 */ /* 0x000fe20000400000 */
[C---:B------:R-:W-:Y:S01]  /*0590*/  FMUL R33, R31.reuse, R31 ;  /* 0x0000001f1f217220 */ /* 0x040fe20000400000 */
[----:B------:R-:W-:Y:S01]  /*05a0*/  FFMA R34, R31, R30, R34 ;  /* 0x0000001e1f227223 */ /* 0x000fe20000000022 */
[----:B------:R-:W-:Y:S01]  /*05b0*/  FFMA R29, R0, R29, RZ ;  /* 0x0000001d001d7223 */ /* 0x000fe200000000ff */
[----:B------:R-:W-:Y:S01]  /*05c0*/  IMAD.U32 R27, R27, 0x10000, RZ ;  /* 0x000100001b1b7824 */ /* 0x000fe200078e00ff */
[----:B------:R-:W-:Y:S01]  /*05d0*/  FMUL R33, R24, R33 ;  /* 0x0000002118217220 */ /* 0x000fe20000400000 */
[C---:B------:R-:W-:Y:S01]  /*05e0*/  PRMT R24, R6.reuse, 0x7632, R24 ;  /* 0x0000763206187816 */ /* 0x040fe20000000018 */
[----:B------:R-:W-:Y:S01]  /*05f0*/  IMAD.U32 R6, R6, 0x10000, RZ ;  /* 0x0001000006067824 */ /* 0x000fe200078e00ff */
[----:B------:R-:W0:Y:S01]  /*0600*/  SHFL.BFLY PT, R0, R19, 0x10, 0x1f ;  /* 0x0e001f0013007f89 */ /* 0x000e2200000e0000 */
[----:B------:R-:W-:Y:S01]  /*0610*/  FSEL R27, R27, RZ, P0 ;  /* 0x000000ff1b1b7208 */ /* 0x000fe20000000000 */
[----:B------:R-:W-:Y:S01]  /*0620*/  FFMA R29, R30, R33, R29 ;  /* 0x000000211e1d7223 */ /* 0x000fe2000000001d */
[----:B------:R-:W-:Y:S01]  /*0630*/  FSETP.NEU.AND P1, PT, R23, RZ, PT ;  /* 0x000000ff1700720b */ /* 0x000fe20003f2d000 */
[----:B------:R-:W-:Y:S01]  /*0640*/  IMAD.U32 R24, R24, 0x10000, RZ ;  /* 0x0001000018187824 */ /* 0x000fe200078e00ff */
[----:B------:R-:W-:Y:S01]  /*0650*/  FSEL R6, R6, RZ, P0 ;  /* 0x000000ff06067208 */ /* 0x000fe20000000000 */
[----:B------:R-:W-:-:S03]  /*0660*/  FADD R27, R27, -R34 ;  /* 0x800000221b1b7221 */ /* 0x000fc60000000000 */
[----:B------:R-:W-:Y:S01]  /*0670*/  FSEL R24, R24, RZ, P0 ;  /* 0x000000ff18187208 */ /* 0x000fe20000000000 */
[----:B------:R-:W-:Y:S01]  /*0680*/  FFMA R31, R27, R28, R34 ;  /* 0x0000001c1b1f7223 */ /* 0x000fe20000000022 */
[----:B------:R-:W-:Y:S01]  /*0690*/  FSEL R34, R25, RZ, P1 ;  /* 0x000000ff19227208 */ /* 0x000fe20000800000 */
[----:B------:R-:W-:Y:S01]  /*06a0*/  FMUL R30, R27, R27 ;  /* 0x0000001b1b1e7220 */ /* 0x000fe20000400000 */
[----:B------:R-:W-:Y:S01]  /*06b0*/  FSETP.NEU.AND P1, PT, R18, RZ, PT ;  /* 0x000000ff1200720b */ /* 0x000fe20003f2d000 */
[--C-:B------:R-:W-:Y:S01]  /*06c0*/  FADD R32, R6, -R31.reuse ;  /* 0x8000001f06207221 */ /* 0x100fe20000000000 */
[----:B------:R-:W-:Y:S01]  /*06d0*/  IMAD.U32 R6, R7, 0x10000, RZ ;  /* 0x0001000007067824 */ /* 0x000fe200078e00ff */
[----:B------:R-:W-:Y:S01]  /*06e0*/  FMUL R30, R21, R30 ;  /* 0x0000001e151e7220 */ /* 0x000fe20000400000 */
[----:B------:R-:W-:Y:S01]  /*06f0*/  FSEL R26, R26, RZ, P1 ;  /* 0x000000ff1a1a7208 */ /* 0x000fe20000800000 */
[C---:B------:R-:W-:Y:S01]  /*0700*/  FFMA R31, R32.reuse, R34, R31 ;  /* 0x00000022201f7223 */ /* 0x040fe2000000001f */
[----:B------:R-:W-:Y:S01]  /*0710*/  FMUL R21, R32, R32 ;  /* 0x0000002020157220 */ /* 0x000fe20000400000 */
[----:B------:R-:W-:Y:S01]  /*0720*/  FSETP.NEU.AND P1, PT, R17, RZ, PT ;  /* 0x000000ff1100720b */ /* 0x000fe20003f2d000 */
[----:B------:R-:W-:Y:S01]  /*0730*/  FFMA R29, R28, R30, R29 ;  /* 0x0000001e1c1d7223 */ /* 0x000fe2000000001d */
[----:B------:R-:W-:Y:S01]  /*0740*/  FADD R24, R24, -R31 ;  /* 0x8000001f18187221 */ /* 0x000fe20000000000 */
[----:B------:R-:W-:Y:S01]  /*0750*/  FMUL R21, R22, R21 ;  /* 0x0000001516157220 */ /* 0x000fe20000400000 */
[----:B------:R-:W-:-:S02]  /*0760*/  FSEL R6, R6, RZ, P0 ;  /* 0x000000ff06067208 */ /* 0x000fc40000000000 */
[----:B------:R-:W-:Y:S01]  /*0770*/  PRMT R7, R7, 0x7632, R7 ;  /* 0x0000763207077816 */ /* 0x000fe20000000007 */
[C---:B------:R-:W-:Y:S01]  /*0780*/  FMUL R22, R24.reuse, R24 ;  /* 0x0000001818167220 */ /* 0x040fe20000400000 */
[----:B------:R-:W-:Y:S01]  /*0790*/  FFMA R31, R24, R26, R31 ;  /* 0x0000001a181f7223 */ /* 0x000fe2000000001f */
[----:B------:R-:W-:Y:S01]  /*07a0*/  FSEL R24, R4, RZ, P1 ;  /* 0x000000ff04187208 */ /* 0x000fe20000800000 */
[----:B0-----:R-:W-:Y:S01]  /*07b0*/  FADD R4, R19, R0 ;  /* 0x0000000013047221 */ /* 0x001fe20000000000 */
[----:B------:R-:W-:Y:S01]  /*07c0*/  IMAD.U32 R7, R7, 0x10000, RZ ;  /* 0x0001000007077824 */ /* 0x000fe200078e00ff */
[--C-:B------:R-:W-:Y:S01]  /*07d0*/  FADD R6, R6, -R31.reuse ;  /* 0x8000001f06067221 */ /* 0x100fe20000000000 */
[----:B------:R-:W-:Y:S01]  /*07e0*/  FMUL R22, R23, R22 ;  /* 0x0000001617167220 */ /* 0x000fe20000400000 */
[C---:B------:R-:W-:Y:S01]  /*07f0*/  FMUL R25, R4.reuse, 0.25 ;  /* 0x3e80000004197820 */ /* 0x040fe20000400000 */
[----:B------:R-:W-:Y:S01]  /*0800*/  FSETP.GEU.AND P3, PT, |R4|, 1.175494350822287508e-38, PT ;  /* 0x008000000400780b */ /* 0x000fe20003f6e200 */
[C---:B------:R-:W-:Y:S01]  /*0810*/  FMUL R23, R6.reuse, R6 ;  /* 0x0000000606177220 */ /* 0x040fe20000400000 */
[----:B------:R-:W-:Y:S01]  /*0820*/  FSEL R7, R7, RZ, P0 ;  /* 0x000000ff07077208 */ /* 0x000fe20000000000 */
[----:B------:R-:W-:Y:S01]  /*0830*/  FFMA R6, R6, R24, R31 ;  /* 0x0000001806067223 */ /* 0x000fe2000000001f */
[----:B------:R-:W-:Y:S01]  /*0840*/  FSETP.GT.AND P1, PT, |R4|, 8.50705917302346158658e+37, PT ;  /* 0x7e8000000400780b */ /* 0x000fe20003f24200 */
[----:B------:R-:W-:Y:S01]  /*0850*/  FMUL R23, R18, R23 ;  /* 0x0000001712177220 */ /* 0x000fe20000400000 */
[----:B------:R-:W-:Y:S01]  /*0860*/  FFMA R21, R34, R21, R29 ;  /* 0x0000001522157223 */ /* 0x000fe2000000001d */
[----:B------:R-:W-:Y:S01]  /*0870*/  FSEL R18, R5, RZ, P2 ;  /* 0x000000ff05127208 */ /* 0x000fe20001000000 */
[--C-:B------:R-:W-:Y:S01]  /*0880*/  FADD R7, R7, -R6.reuse ;  /* 0x8000000607077221 */ /* 0x100fe20000000000 */
[----:B------:R-:W0:Y:S01]  /*0890*/  SHFL.BFLY PT, R27, R4, 0x8, 0x1f ;  /* 0x0d001f00041b7f89 */ /* 0x000e2200000e0000 */
[----:B------:R-:W-:Y:S01]  /*08a0*/  FSEL R25, R25, R4, P1 ;  /* 0x0000000419197208 */ /* 0x000fe20000800000 */
[----:B------:R-:W-:Y:S01]  /*08b0*/  FFMA R21, R26, R22, R21 ;  /* 0x000000161a157223 */ /* 0x000fe20000000015 */
[C---:B------:R-:W-:Y:S01]  /*08c0*/  FMUL R22, R7.reuse, R7 ;  /* 0x0000000707167220 */ /* 0x040fe20000400000 */
[----:B------:R-:W-:Y:S01]  /*08d0*/  FFMA R6, R7, R18, R6 ;  /* 0x0000001207067223 */ /* 0x000fe20000000006 */
[----:B------:R-:W-:Y:S01]  /*08e0*/  FSETP.NEU.AND P2, PT, R4, RZ, PT ;  /* 0x000000ff0400720b */ /* 0x000fe20003f4d000 */
[----:B------:R-:W-:Y:S01]  /*08f0*/  @!P3 FMUL R25, R25, 16777216 ;  /* 0x4b8000001919b820 */ /* 0x000fe20000400000 */
[----:B------:R-:W-:Y:S01]  /*0900*/  FFMA R21, R24, R23, R21 ;  /* 0x0000001718157223 */ /* 0x000fe20000000015 */
[----:B------:R-:W-:Y:S01]  /*0910*/  FMUL R22, R17, R22 ;  /* 0x0000001611167220 */ /* 0x000fe20000400000 */
[----:B------:R-:W1:Y:S01]  /*0920*/  SHFL.BFLY PT, R5, R6, 0x10, 0x1f ;  /* 0x0e001f0006057f89 */ /* 0x000e6200000e0000 */
[----:B------:R-:W-:-:S02]  /*0930*/  @P1 FMUL R0, R0, 0.25 ;  /* 0x3e80000000001820 */ /* 0x000fc40000400000 */
[----:B------:R-:W-:Y:S01]  /*0940*/  FFMA R21, R18, R22, R21 ;  /* 0x0000001612157223 */ /* 0x000fe20000000015 */
[----:B------:R-:W2:Y:S01]  /*0950*/  MUFU.RCP R25, R25 ;  /* 0x0000001900197308 */ /* 0x000ea20000001000 */
[----:B------:R-:W-:-:S03]  /*0960*/  @!P3 FMUL R0, R0, 16777216 ;  /* 0x4b8000000000b820 */ /* 0x000fc60000400000 */
[----:B------:R-:W3:Y:S01]  /*0970*/  SHFL.BFLY PT, R18, R21, 0x10, 0x1f ;  /* 0x0e001f0015127f89 */ /* 0x000ee200000e0000 */
[----:B0-----:R-:W-:-:S04]  /*0980*/  FADD R7, R4, R27 ;  /* 0x0000001b04077221 */ /* 0x001fc80000000000 */
[----:B------:R-:W-:Y:S01]  /*0990*/  FMUL R22, R7, 0.25 ;  /* 0x3e80000007167820 */ /* 0x000fe20000400000 */
[----:B--2---:R-:W-:Y:S01]  /*09a0*/  FMUL R0, R25, R0 ;  /* 0x0000000019007220 */ /* 0x004fe20000400000 */
[C---:B------:R-:W-:Y:S01]  /*09b0*/  FSETP.GEU.AND P3, PT, |R7|.reuse, 1.175494350822287508e-38, PT ;  /* 0x008000000700780b */ /* 0x040fe20003f6e200 */
[----:B------:R-:W0:Y:S01]  /*09c0*/  SHFL.BFLY PT, R24, R7, 0x4, 0x1f ;  /* 0x0c801f0007187f89 */ /* 0x000e2200000e0000 */
[----:B------:R-:W-:Y:S01]  /*09d0*/  FSETP.GT.AND P1, PT, |R7|, 8.50705917302346158658e+37, PT ;  /* 0x7e8000000700780b */ /* 0x000fe20003f24200 */
[----:B-1----:R-:W-:Y:S01]  /*09e0*/  FADD R5, -R6, R5 ;  /* 0x0000000506057221 */ /* 0x002fe20000000100 */
[----:B------:R-:W-:Y:S02]  /*09f0*/  FSEL R0, R0, RZ, P2 ;  /* 0x000000ff00007208 */ /* 0x000fe40001000000 */
[----:B------:R-:W-:Y:S01]  /*0a00*/  FSEL R17, R22, R7, P1 ;  /* 0x0000000716117208 */ /* 0x000fe20000800000 */
[----:B------:R-:W-:Y:S01]  /*0a10*/  FMUL R22, R5, R5 ;  /* 0x0000000505167220 */ /* 0x000fe20000400000 */
[----:B------:R-:W-:Y:S01]  /*0a20*/  FSETP.NEU.AND P2, PT, R7, RZ, PT ;  /* 0x000000ff0700720b */ /* 0x000fe20003f4d000 */
[----:B------:R-:W-:Y:S01]  /*0a30*/  FFMA R5, R5, R0, R6 ;  /* 0x0000000005057223 */ /* 0x000fe20000000006 */
[----:B---3--:R-:W-:Y:S01]  /*0a40*/  FADD R21, R21, R18 ;  /* 0x0000001215157221 */ /* 0x008fe20000000000 */
[----:B------:R-:W-:-:S02]  /*0a50*/  FMUL R22, R19, R22 ;  /* 0x0000001613167220 */ /* 0x000fc40000400000 */
[----:B------:R-:W-:Y:S01]  /*0a60*/  @!P3 FMUL R17, R17, 16777216 ;  /* 0x4b8000001111b820 */ /* 0x000fe20000400000 */
[----:B------:R-:W1:Y:S01]  /*0a70*/  SHFL.BFLY PT, R6, R5, 0x8, 0x1f ;  /* 0x0d001f0005067f89 */ /* 0x000e6200000e0000 */
[----:B------:R-:W-:Y:S01]  /*0a80*/  @P1 FMUL R27, R27, 0.25 ;  /* 0x3e8000001b1b1820 */ /* 0x000fe20000400000 */
[----:B------:R-:W-:Y:S01]  /*0a90*/  FFMA R21, R0, R22, R21 ;  /* 0x0000001600157223 */ /* 0x000fe20000000015 */
[----:B------:R-:W2:Y:S02]  /*0aa0*/  MUFU.RCP R18, R17 ;  /* 0x0000001100127308 */ /* 0x000ea40000001000 */
[----:B------:R-:W-:Y:S02]  /*0ab0*/  @!P3 FMUL R27, R27, 16777216 ;  /* 0x4b8000001b1bb820 */ /* 0x000fe40000400000 */
[----:B------:R-:W3:Y:S01]  /*0ac0*/  SHFL.BFLY PT, R0, R21, 0x8, 0x1f ;  /* 0x0d001f0015007f89 */ /* 0x000ee200000e0000 */
[----:B0-----:R-:W-:-:S04]  /*0ad0*/  FADD R19, R7, R24 ;  /* 0x0000001807137221 */ /* 0x001fc80000000000 */
[C---:B------:R-:W-:Y:S01]  /*0ae0*/  FMUL R22, R19.reuse, 0.25 ;  /* 0x3e80000013167820 */ /* 0x040fe20000400000 */
[C---:B------:R-:W-:Y:S01]  /*0af0*/  FSETP.GEU.AND P3, PT, |R19|.reuse, 1.175494350822287508e-38, PT ;  /* 0x008000001300780b */ /* 0x040fe20003f6e200 */
[----:B------:R-:W0:Y:S01]  /*0b00*/  SHFL.BFLY PT, R26, R19, 0x2, 0x1f ;  /* 0x0c401f00131a7f89 */ /* 0x000e2200000e0000 */
[----:B------:R-:W-:Y:S01]  /*0b10*/  FSETP.GT.AND P1, PT, |R19|, 8.50705917302346158658e+37, PT ;  /* 0x7e8000001300780b */ /* 0x000fe20003f24200 */
[----:B--2---:R-:W-:-:S03]  /*0b20*/  FMUL R18, R18, R27 ;  /* 0x0000001b12127220 */ /* 0x004fc60000400000 */
[----:B------:R-:W-:Y:S02]  /*0b30*/  FSEL R22, R22, R19, P1 ;  /* 0x0000001316167208 */ /* 0x000fe40000800000 */
[----:B------:R-:W-:Y:S01]  /*0b40*/  FSEL R18, R18, RZ, P2 ;  /* 0x000000ff12127208 */ /* 0x000fe20001000000 */
[----:B-1----:R-:W-:Y:S01]  /*0b50*/  FADD R6, -R5, R6 ;  /* 0x0000000605067221 */ /* 0x002fe20000000100 */
[----:B------:R-:W-:-:S03]  /*0b60*/  FSETP.NEU.AND P2, PT, R19, RZ, PT ;  /* 0x000000ff1300720b */ /* 0x000fc60003f4d000 */
[C---:B------:R-:W-:Y:S01]  /*0b70*/  FMUL R17, R6.reuse, R6 ;  /* 0x0000000606117220 */ /* 0x040fe20000400000 */
[----:B------:R-:W-:Y:S01]  /*0b80*/  FFMA R5, R6, R18, R5 ;  /* 0x0000001206057223 */ /* 0x000fe20000000005 */
[----:B---3--:R-:W-:Y:S01]  /*0b90*/  FADD R21, R21, R0 ;  /* 0x0000000015157221 */ /* 0x008fe20000000000 */
[----:B------:R-:W-:Y:S01]  /*0ba0*/  @!P3 FMUL R22, R22, 16777216 ;  /* 0x4b8000001616b820 */ /* 0x000fe20000400000 */
[----:B------:R-:W-:Y:S01]  /*0bb0*/  FMUL R17, R4, R17 ;  /* 0x0000001104117220 */ /* 0x000fe20000400000 */
[----:B------:R-:W-:Y:S01]  /*0bc0*/  @P1 FMUL R24, R24, 0.25 ;  /* 0x3e80000018181820 */ /* 0x000fe20000400000 */
[----:B------:R-:W1:Y:S02]  /*0bd0*/  SHFL.BFLY PT, R0, R5, 0x4, 0x1f ;  /* 0x0c801f0005007f89 */ /* 0x000e6400000e0000 */
[----:B------:R-:W-:Y:S01]  /*0be0*/  FFMA R17, R18, R17, R21 ;  /* 0x0000001112117223 */ /* 0x000fe20000000015 */
[----:B------:R-:W-:Y:S01]  /*0bf0*/  @!P3 FMUL R24, R24, 16777216 ;  /* 0x4b8000001818b820 */ /* 0x000fe20000400000 */
[----:B------:R-:W2:Y:S01]  /*0c00*/  MUFU.RCP R21, R22 ;  /* 0x0000001600157308 */ /* 0x000ea20000001000 */
[----:B0-----:R-:W-:-:S02]  /*0c10*/  FADD R18, R19, R26 ;  /* 0x0000001a13127221 */ /* 0x001fc40000000000 */
[----:B------:R-:W0:Y:S02]  /*0c20*/  SHFL.BFLY PT, R4, R17, 0x4, 0x1f ;  /* 0x0c801f0011047f89 */ /* 0x000e2400000e0000 */
[C---:B------:R-:W-:Y:S01]  /*0c30*/  FMUL R23, R18.reuse, 0.25 ;  /* 0x3e80000012177820 */ /* 0x040fe20000400000 */
[C---:B------:R-:W-:Y:S01]  /*0c40*/  FSETP.GEU.AND P3, PT, |R18|.reuse, 1.175494350822287508e-38, PT ;  /* 0x008000001200780b */ /* 0x040fe20003f6e200 */
[----:B------:R-:W3:Y:S01]  /*0c50*/  SHFL.BFLY PT, R25, R18, 0x1, 0x1f ;  /* 0x0c201f0012197f89 */ /* 0x000ee200000e0000 */
[----:B------:R-:W-:-:S04]  /*0c60*/  FSETP.GT.AND P1, PT, |R18|, 8.50705917302346158658e+37, PT ;  /* 0x7e8000001200780b */ /* 0x000fc80003f24200 */
[----:B------:R-:W-:Y:S01]  /*0c70*/  FSEL R23, R23, R18, P1 ;  /* 0x0000001217177208 */ /* 0x000fe20000800000 */
[----:B--2---:R-:W-:Y:S01]  /*0c80*/  FMUL R21, R21, R24 ;  /* 0x0000001815157220 */ /* 0x004fe20000400000 */
[----:B-1----:R-:W-:-:S04]  /*0c90*/  FADD R0, -R5, R0 ;  /* 0x0000000005007221 */ /* 0x002fc80000000100 */
[----:B------:R-:W-:Y:S01]  /*0ca0*/  FSEL R21, R21, RZ, P2 ;  /* 0x000000ff15157208 */ /* 0x000fe20001000000 */
[----:B------:R-:W-:Y:S02]  /*0cb0*/  @!P3 FMUL R23, R23, 16777216 ;  /* 0x4b8000001717b820 */ /* 0x000fe40000400000 */
[----:B------:R-:W-:Y:S01]  /*0cc0*/  @P1 FMUL R26, R26, 0.25 ;  /* 0x3e8000001a1a1820 */ /* 0x000fe20000400000 */
[----:B------:R-:W-:Y:S01]  /*0cd0*/  FMUL R6, R0, R0 ;  /* 0x0000000000067220 */ /* 0x000fe20000400000 */
[----:B------:R-:W-:Y:S01]  /*0ce0*/  FSETP.NEU.AND P2, PT, R18, RZ, PT ;  /* 0x000000ff1200720b */ /* 0x000fe20003f4d000 */
[----:B------:R-:W-:Y:S01]  /*0cf0*/  FFMA R0, R0, R21, R5 ;  /* 0x0000001500007223 */ /* 0x000fe20000000005 */
[----:B0-----:R-:W-:Y:S01]  /*0d00*/  FADD R4, R17, R4 ;  /* 0x0000000411047221 */ /* 0x001fe20000000000 */
[----:B------:R-:W-:Y:S01]  /*0d10*/  FMUL R6, R7, R6 ;  /* 0x0000000607067220 */ /* 0x000fe20000400000 */
[----:B------:R-:W0:Y:S01]  /*0d20*/  MUFU.RCP R23, R23 ;  /* 0x0000001700177308 */ /* 0x000e220000001000 */
[----:B------:R-:W-:Y:S01]  /*0d30*/  @!P3 FMUL R26, R26, 16777216 ;  /* 0x4b8000001a1ab820 */ /* 0x000fe20000400000 */
[----:B------:R-:W1:Y:S01]  /*0d40*/  SHFL.BFLY PT, R5, R0, 0x2, 0x1f ;  /* 0x0c401f0000057f89 */ /* 0x000e6200000e0000 */
[----:B------:R-:W-:Y:S01]  /*0d50*/  FFMA R4, R21, R6, R4 ;  /* 0x0000000615047223 */ /* 0x000fe20000000004 */
[----:B---3--:R-:W-:-:S04]  /*0d60*/  FADD R17, R18, R25 ;  /* 0x0000001912117221 */ /* 0x008fc80000000000 */
[----:B------:R-:W2:Y:S01]  /*0d70*/  SHFL.BFLY PT, R7, R4, 0x2, 0x1f ;  /* 0x0c401f0004077f89 */ /* 0x000ea200000e0000 */
[C---:B------:R-:W-:Y:S01]  /*0d80*/  FMUL R6, R17.reuse, 0.25 ;  /* 0x3e80000011067820 */ /* 0x040fe20000400000 */
[C---:B------:R-:W-:Y:S02]  /*0d90*/  FSETP.GT.AND P1, PT, |R17|.reuse, 8.50705917302346158658e+37, PT ;  /* 0x7e8000001100780b */ /* 0x040fe40003f24200 */
[----:B------:R-:W-:Y:S02]  /*0da0*/  FSETP.GEU.AND P3, PT, |R17|, 1.175494350822287508e-38, PT ;  /* 0x008000001100780b */ /* 0x000fe40003f6e200 */
[----:B------:R-:W-:Y:S01]  /*0db0*/  FSEL R21, R6, R17, P1 ;  /* 0x0000001106157208 */ /* 0x000fe20000800000 */
[----:B0-----:R-:W-:-:S05]  /*0dc0*/  FMUL R26, R23, R26 ;  /* 0x0000001a171a7220 */ /* 0x001fca0000400000 */
[----:B------:R-:W-:-:S03]  /*0dd0*/  FSEL R26, R26, RZ, P2 ;  /* 0x000000ff1a1a7208 */ /* 0x000fc60001000000 */
[----:B------:R-:W-:Y:S01]  /*0de0*/  @P1 FMUL R25, R25, 0.25 ;  /* 0x3e80000019191820 */ /* 0x000fe20000400000 */
[----:B------:R-:W-:Y:S01]  /*0df0*/  FSETP.NEU.AND P1, PT, R17, RZ, PT ;  /* 0x000000ff1100720b */ /* 0x000fe20003f2d000 */
[----:B------:R-:W-:Y:S01]  /*0e00*/  @!P3 FMUL R21, R21, 16777216 ;  /* 0x4b8000001515b820 */ /* 0x000fe20000400000 */
[----:B-1----:R-:W-:Y:S01]  /*0e10*/  FADD R5, -R0, R5 ;  /* 0x0000000500057221 */ /* 0x002fe20000000100 */
[----:B------:R-:W-:Y:S01]  /*0e20*/  @!P3 FMUL R25, R25, 16777216 ;  /* 0x4b8000001919b820 */ /* 0x000fe20000400000 */
[----:B------:R-:W-:Y:S02]  /*0e30*/  LOP3.LUT P2, RZ, R2, 0x1f, RZ, 0xc0, !PT ;  /* 0x0000001f02ff7812 */ /* 0x000fe4000784c0ff */
[C---:B------:R-:W-:Y:S01]  /*0e40*/  FMUL R6, R5.reuse, R5 ;  /* 0x0000000505067220 */ /* 0x040fe20000400000 */
[----:B------:R-:W-:Y:S01]  /*0e50*/  FFMA R5, R5, R26, R0 ;  /* 0x0000001a05057223 */ /* 0x000fe20000000000 */
[----:B--2---:R-:W-:Y:S01]  /*0e60*/  FADD R7, R4, R7 ;  /* 0x0000000704077221 */ /* 0x004fe20000000000 */
[----:B------:R-:W-:Y:S01]  /*0e70*/  ISETP.GE.AND P3, PT, R2, 0x20, PT ;  /* 0x000000200200780c */ /* 0x000fe20003f66270 */
[----:B------:R-:W-:Y:S01]  /*0e80*/  FMUL R6, R19, R6 ;  /* 0x0000000613067220 */ /* 0x000fe20000400000 */
[----:B------:R0:W1:Y:S01]  /*0e90*/  MUFU.RCP R4, R21 ;  /* 0x0000001500047308 */ /* 0x0000620000001000 */
[----:B------:R-:W2:Y:S01]  /*0ea0*/  SHFL.BFLY PT, R0, R5, 0x1, 0x1f ;  /* 0x0c201f0005007f89 */ /* 0x000ea200000e0000 */
[----:B------:R-:W-:Y:S01]  /*0eb0*/  SHF.R.U32.HI R19, RZ, 0x5, R2 ;  /* 0x00000005ff137819 */ /* 0x000fe20000011602 */
[----:B------:R-:W-:-:S05]  /*0ec0*/  FFMA R6, R26, R6, R7 ;  /* 0x000000061a067223 */ /* 0x000fca0000000007 */
[----:B------:R-:W3:Y:S01]  /*0ed0*/  SHFL.BFLY PT, R7, R6, 0x1, 0x1f ;  /* 0x0c201f0006077f89 */ /* 0x000ee200000e0000 */
[----:B0-----:R-:W-:Y:S01]  /*0ee0*/  SGXT.U32 R21, R19, 0x4 ;  /* 0x000000041315781a */ /* 0x001fe20000000000 */
[----:B-1----:R-:W-:-:S05]  /*0ef0*/  FMUL R25, R4, R25 ;  /* 0x0000001904197220 */ /* 0x002fca0000400000 */
[----:B------:R-:W-:Y:S01]  /*0f00*/  FSEL R25, R25, RZ, P1 ;  /* 0x000000ff19197208 */ /* 0x000fe20000800000 */
[----:B--2---:R-:W-:Y:S01]  /*0f10*/  FADD R4, -R5, R0 ;  /* 0x0000000005047221 */ /* 0x004fe20000000100 */
[----:B------:R-:W-:-:S03]  /*0f20*/  LOP3.LUT R0, R2, 0x200, RZ, 0xc0, !PT ;  /* 0x0000020002007812 */ /* 0x000fc600078ec0ff */
[C---:B------:R-:W-:Y:S01]  /*0f30*/  FMUL R19, R4.reuse, R4 ;  /* 0x0000000404137220 */ /* 0x040fe20000400000 */
[----:B------:R-:W-:Y:S01]  /*0f40*/  SHF.R.U32.HI R22, RZ, 0x5, R0 ;  /* 0x00000005ff167819 */ /* 0x000fe20000011600 */
[----:B------:R-:W-:Y:S01]  /*0f50*/  FFMA R5, R4, R25, R5 ;  /* 0x0000001904057223 */ /* 0x000fe20000000005 */
[----:B---3--:R-:W-:Y:S01]  /*0f60*/  FADD R6, R6, R7 ;  /* 0x0000000706067221 */ /* 0x008fe20000000000 */
[----:B------:R-:W-:Y:S01]  /*0f70*/  FMUL R19, R18, R19 ;  /* 0x0000001312137220 */ /* 0x000fe20000400000 */
[----:B------:R-:W-:-:S03]  /*0f80*/  LOP3.LUT R22, R22, R21, RZ, 0xfc, !PT ;  /* 0x0000001516167212 */ /* 0x000fc600078efcff */
[----:B------:R-:W-:Y:S02]  /*0f90*/  FFMA R25, R25, R19, R6 ;  /* 0x0000001319197223 */ /* 0x000fe40000000006 */
[----:B------:R-:W-:Y:S04]  /*0fa0*/  @!P2 STS [R22.X4+0x100], R17 ;  /* 0x000100111600a388 */ /* 0x000fe80000004800 */
[----:B------:R-:W-:Y:S04]  /*0fb0*/  @!P2 STS [R22.X4], R5 ;  /* 0x000000051600a388 */ /* 0x000fe80000004800 */
[----:B------:R-:W-:Y:S04]  /*0fc0*/  @!P2 STS [R22.X4+0x80], R25 ;  /* 0x000080191600a388 */ /* 0x000fe80000004800 */
[----:B------:R-:W-:Y:S06]  /*0fd0*/  BAR.SYNC.DEFER_BLOCKING 0x0 ;  /* 0x0000000000007b1d */ /* 0x000fec0000010000 */
[----:B------:R-:W0:Y:S04]  /*0fe0*/  @!P3 LDS R16, [R2.X4+0x100] ;  /* 0x000100000210b984 */ /* 0x000e280000004800 */
[----:B------:R-:W1:Y:S04]  /*0ff0*/  @!P3 LDS R10, [R2.X4] ;  /* 0x00000000020ab984 */ /* 0x000e680000004800 */
[----:B------:R-:W2:Y:S04]  /*1000*/  @!P3 LDS R11, [R2.X4+0x80] ;  /* 0x00008000020bb984 */ /* 0x000ea80000004800 */
[----:B0-----:R-:W0:Y:S04]  /*1010*/  SHFL.BFLY PT, R7, R16, 0x8, 0x1f ;  /* 0x0d001f0010077f89 */ /* 0x001e2800000e0000 */
[----:B-1----:R-:W1:Y:S04]  /*1020*/  SHFL.BFLY PT, R5, R10, 0x8, 0x1f ;  /* 0x0d001f000a057f89 */ /* 0x002e6800000e0000 */
[----:B--2---:R-:W2:Y:S01]  /*1030*/  SHFL.BFLY PT, R4, R11, 0x8, 0x1f ;  /* 0x0d001f000b047f89 */ /* 0x004ea200000e0000 */
[----:B0-----:R-:W-:-:S04]  /*1040*/  FADD R6, R16, R7 ;  /* 0x0000000710067221 */ /* 0x001fc80000000000 */
[C---:B------:R-:W-:Y:S01]  /*1050*/  FMUL R17, R6.reuse, 0.25 ;  /* 0x3e80000006117820 */ /* 0x040fe20000400000 */
[C---:B------:R-:W-:Y:S01]  /*1060*/  FSETP.GEU.AND P3, PT, |R6|.reuse, 1.175494350822287508e-38, PT ;  /* 0x008000000600780b */ /* 0x040fe20003f6e200 */
[----:B------:R-:W0:Y:S01]  /*1070*/  SHFL.BFLY PT, R19, R6, 0x4, 0x1f ;  /* 0x0c801f0006137f89 */ /* 0x000e2200000e0000 */
[----:B------:R-:W-:Y:S01]  /*1080*/  FSETP.GT.AND P1, PT, |R6|, 8.50705917302346158658e+37, PT ;  /* 0x7e8000000600780b */ /* 0x000fe20003f24200 */
[----:B-1----:R-:W-:Y:S01]  /*1090*/  FADD R5, -R10, R5 ;  /* 0x000000050a057221 */ /* 0x002fe20000000100 */
[----:B--2---:R-:W-:Y:S02]  /*10a0*/  FADD R11, R11, R4 ;  /* 0x000000040b0b7221 */ /* 0x004fe40000000000 */
[----:B------:R-:W-:-:S07]  /*10b0*/  FSEL R17, R17, R6, P1 ;  /* 0x0000000611117208 */ /* 0x000fce0000800000 */
[----:B------:R-:W-:Y:S02]  /*10c0*/  @!P3 FMUL R17, R17, 16777216 ;  /* 0x4b8000001111b820 */ /* 0x000fe40000400000 */
[----:B------:R-:W-:Y:S02]  /*10d0*/  @P1 FMUL R7, R7, 0.25 ;  /* 0x3e80000007071820 */ /* 0x000fe40000400000 */
[----:B------:R-:W1:Y:S02]  /*10e0*/  MUFU.RCP R18, R17 ;  /* 0x0000001100127308 */ /* 0x000e640000001000 */
[----:B------:R-:W-:Y:S01]  /*10f0*/  @!P3 FMUL R7, R7, 16777216 ;  /* 0x4b8000000707b820 */ /* 0x000fe20000400000 */
[C---:B------:R-:W-:Y:S01]  /*1100*/  FSETP.NEU.AND P3, PT, R6.reuse, RZ, PT ;  /* 0x000000ff0600720b */ /* 0x040fe20003f6d000 */
[----:B0-----:R-:W-:-:S04]  /*1110*/  FADD R21, R6, R19 ;  /* 0x0000001306157221 */ /* 0x001fc80000000000 */
[C---:B------:R-:W-:Y:S01]  /*1120*/  FMUL R22, R21.reuse, 0.25 ;  /* 0x3e80000015167820 */ /* 0x040fe20000400000 */
[C---:B------:R-:W-:Y:S01]  /*1130*/  FSETP.GEU.AND P4, PT, |R21|.reuse, 1.175494350822287508e-38, PT ;  /* 0x008000001500780b */ /* 0x040fe20003f8e200 */
[----:B------:R-:W0:Y:S01]  /*1140*/  SHFL.BFLY PT, R24, R21, 0x2, 0x1f ;  /* 0x0c401f0015187f89 */ /* 0x000e2200000e0000 */
[----:B------:R-:W-:Y:S01]  /*1150*/  FSETP.GT.AND P1, PT, |R21|, 8.50705917302346158658e+37, PT ;  /* 0x7e8000001500780b */ /* 0x000fe20003f24200 */
[----:B-1----:R-:W-:Y:S01]  /*1160*/  FMUL R18, R18, R7 ;  /* 0x0000000712127220 */ /* 0x002fe20000400000 */
[----:B------:R-:W-:Y:S02]  /*1170*/  FMUL R7, R5, R5 ;  /* 0x0000000505077220 */ /* 0x000fe40000400000 */
[----:B------:R-:W-:Y:S02]  /*1180*/  FSEL R22, R22, R21, P1 ;  /* 0x0000001516167208 */ /* 0x000fe40000800000 */
[----:B------:R-:W-:Y:S01]  /*1190*/  FSEL R18, R18, RZ, P3 ;  /* 0x000000ff12127208 */ /* 0x000fe20001800000 */
[----:B------:R-:W-:Y:S01]  /*11a0*/  FMUL R7, R16, R7 ;  /* 0x0000000710077220 */ /* 0x000fe20000400000 */
[----:B------:R-:W-:-:S03]  /*11b0*/  FSETP.NEU.AND P3, PT, R21, RZ, PT ;  /* 0x000000ff1500720b */ /* 0x000fc60003f6d000 */
[----:B------:R-:W-:Y:S01]  /*11c0*/  FFMA R5, R5, R18, R10 ;  /* 0x0000001205057223 */ /* 0x000fe2000000000a */
[----:B------:R-:W-:Y:S01]  /*11d0*/  @!P4 FMUL R22, R22, 16777216 ;  /* 0x4b8000001616c820 */ /* 0x000fe20000400000 */
[----:B------:R-:W-:Y:S01]  /*11e0*/  FFMA R7, R18, R7, R11 ;  /* 0x0000000712077223 */ /* 0x000fe2000000000b */
[----:B------:R-:W-:Y:S02]  /*11f0*/  @P1 FMUL R19, R19, 0.25 ;  /* 0x3e80000013131820 */ /* 0x000fe40000400000 */
[----:B------:R-:W1:Y:S02]  /*1200*/  SHFL.BFLY PT, R4, R5, 0x4, 0x1f ;  /* 0x0c801f0005047f89 */ /* 0x000e6400000e0000 */
[----:B------:R-:W2:Y:S01]  /*1210*/  MUFU.RCP R22, R22 ;  /* 0x0000001600167308 */ /* 0x000ea20000001000 */
[----:B------:R-:W-:Y:S01]  /*1220*/  @!P4 FMUL R19, R19, 16777216 ;  /* 0x4b8000001313c820 */ /* 0x000fe20000400000 */
        /* <DEDUP_REMOVED lines=9> */
[----:B-1----:R-:W-:-:S04]  /*12c0*/  FADD R4, -R5, R4 ;  /* 0x0000000405047221 */ /* 0x002fc80000000100 */
[----:B------:R-:W-:Y:S02]  /*12d0*/  @!P4 FMUL R17, R17, 16777216 ;  /* 0x4b8000001111c820 */ /* 0x000fe40000400000 */
[----:B------:R-:W-:Y:S01]  /*12e0*/  @P1 FMUL R24, R24, 0.25 ;  /* 0x3e80000018181820 */ /* 0x000fe20000400000 */
[C---:B------:R-:W-:Y:S01]  /*12f0*/  FMUL R11, R4.reuse, R4 ;  /* 0x00000004040b7220 */ /* 0x040fe20000400000 */
[----:B------:R-:W-:Y:S01]  /*1300*/  FFMA R5, R4, R19, R5 ;  /* 0x0000001304057223 */ /* 0x000fe20000000005 */
[----:B---3--:R-:W-:Y:S01]  /*1310*/  FADD R10, R7, R10 ;  /* 0x0000000a070a7221 */ /* 0x008fe20000000000 */
[----:B------:R-:W1:Y:S01]  /*1320*/  MUFU.RCP R17, R17 ;  /* 0x0000001100117308 */ /* 0x000e620000001000 */
[----:B------:R-:W-:Y:S01]  /*1330*/  FMUL R11, R6, R11 ;  /* 0x0000000b060b7220 */ /* 0x000fe20000400000 */
[----:B------:R-:W-:Y:S01]  /*1340*/  @!P4 FMUL R24, R24, 16777216 ;  /* 0x4b8000001818c820 */ /* 0x000fe20000400000 */
[----:B------:R-:W2:Y:S01]  /*1350*/  SHFL.BFLY PT, R4, R5, 0x2, 0x1f ;  /* 0x0c401f0005047f89 */ /* 0x000ea200000e0000 */
[C---:B------:R-:W-:Y:S01]  /*1360*/  FSETP.NEU.AND P1, PT, R16.reuse, RZ, PT ;  /* 0x000000ff1000720b */ /* 0x040fe20003f2d000 */
[----:B------:R-:W-:Y:S01]  /*1370*/  FFMA R10, R19, R11, R10 ;  /* 0x0000000b130a7223 */ /* 0x000fe2000000000a */
[----:B0-----:R-:W-:Y:S01]  /*1380*/  FADD R11, R16, R23 ;  /* 0x00000017100b7221 */ /* 0x001fe20000000000 */
[----:B------:R-:W-:-:S03]  /*1390*/  CS2R R18, SRZ ;  /* 0x0000000000127805 */ /* 0x000fc6000001ff00 */
[----:B------:R-:W0:Y:S01]  /*13a0*/  SHFL.BFLY PT, R7, R10, 0x2, 0x1f ;  /* 0x0c401f000a077f89 */ /* 0x000e2200000e0000 */
[C---:B------:R-:W-:Y:S01]  /*13b0*/  FSETP.GEU.AND P3, PT, |R11|.reuse, 1.175494350822287508e-38, PT ;  /* 0x008000000b00780b */ /* 0x040fe20003f6e200 */
[----:B------:R-:W-:Y:S01]  /*13c0*/  FMUL R6, R11, 0.25 ;  /* 0x3e8000000b067820 */ /* 0x000fe20000400000 */
[----:B-1----:R-:W-:-:S05]  /*13d0*/  FMUL R24, R17, R24 ;  /* 0x0000001811187220 */ /* 0x002fca0000400000 */
[----:B------:R-:W-:Y:S02]  /*13e0*/  FSEL R24, R24, RZ, P1 ;  /* 0x000000ff18187208 */ /* 0x000fe40000800000 */
[----:B------:R-:W-:Y:S01]  /*13f0*/  FSETP.GT.AND P1, PT, |R11|, 8.50705917302346158658e+37, PT ;  /* 0x7e8000000b00780b */ /* 0x000fe20003f24200 */
[----:B--2---:R-:W-:-:S04]  /*1400*/  FADD R4, -R5, R4 ;  /* 0x0000000405047221 */ /* 0x004fc80000000100 */
[C---:B------:R-:W-:Y:S01]  /*1410*/  FFMA R5, R4.reuse, R24, R5 ;  /* 0x0000001804057223 */ /* 0x040fe20000000005 */
[----:B------:R-:W-:Y:S01]  /*1420*/  FMUL R4, R4, R4 ;  /* 0x0000000404047220 */ /* 0x000fe20000400000 */
[----:B0-----:R-:W-:Y:S01]  /*1430*/  FADD R7, R10, R7 ;  /* 0x000000070a077221 */ /* 0x001fe20000000000 */
[----:B------:R-:W-:Y:S02]  /*1440*/  FSEL R10, R6, R11, P1 ;  /* 0x0000000b060a7208 */ /* 0x000fe40000800000 */
[----:B------:R-:W-:Y:S01]  /*1450*/  FMUL R4, R21, R4 ;  /* 0x0000000415047220 */ /* 0x000fe20000400000 */
[----:B------:R-:W0:Y:S02]  /*1460*/  SHFL.BFLY PT, R6, R5, 0x1, 0x1f ;  /* 0x0c201f0005067f89 */ /* 0x000e2400000e0000 */
[----:B------:R-:W-:Y:S01]  /*1470*/  @P1 FMUL R23, R23, 0.25 ;  /* 0x3e80000017171820 */ /* 0x000fe20000400000 */
[----:B------:R-:W-:Y:S01]  /*1480*/  LOP3.LUT P1, RZ, R2, 0xf, RZ, 0xc0, !PT ;  /* 0x0000000f02ff7812 */ /* 0x000fe2000782c0ff */
[----:B------:R-:W-:Y:S01]  /*1490*/  FFMA R4, R24, R4, R7 ;  /* 0x0000000418047223 */ /* 0x000fe20000000007 */
[----:B------:R-:W-:Y:S01]  /*14a0*/  @!P3 FMUL R10, R10, 16777216 ;  /* 0x4b8000000a0ab820 */ /* 0x000fe20000400000 */
[----:B------:R-:W-:Y:S01]  /*14b0*/  @!P3 FMUL R23, R23, 16777216 ;  /* 0x4b8000001717b820 */ /* 0x000fe20000400000 */
[----:B------:R-:W-:-:S02]  /*14c0*/  FSETP.NEU.AND P3, PT, R11, RZ, PT ;  /* 0x000000ff0b00720b */ /* 0x000fc40003f6d000 */
[----:B------:R-:W1:Y:S01]  /*14d0*/  SHFL.BFLY PT, R7, R4, 0x1, 0x1f ;  /* 0x0c201f0004077f89 */ /* 0x000e6200000e0000 */
[----:B------:R-:W-:Y:S01]  /*14e0*/  ISETP.LT.AND P1, PT, R2, 0x20, !P1 ;  /* 0x000000200200780c */ /* 0x000fe20004f21270 */
[----:B------:R-:W2:-:S12]  /*14f0*/  MUFU.RCP R10, R10 ;  /* 0x0000000a000a7308 */ /* 0x000e980000001000 */
[----:B------:R-:W-:Y:S01]  /*1500*/  @P1 STS [R2.X4+0x100], R11 ;  /* 0x0001000b02001388 */ /* 0x000fe20000004800 */
[----:B0-----:R-:W-:Y:S01]  /*1510*/  FADD R6, -R5, R6 ;  /* 0x0000000605067221 */ /* 0x001fe20000000100 */
[----:B--2---:R-:W-:-:S03]  /*1520*/  FMUL R23, R10, R23 ;  /* 0x000000170a177220 */ /* 0x004fc60000400000 */
[----:B------:R-:W-:Y:S02]  /*1530*/  FMUL R17, R6, R6 ;  /* 0x0000000606117220 */ /* 0x000fe40000400000 */
[----:B------:R-:W-:Y:S01]  /*1540*/  FSEL R23, R23, RZ, P3 ;  /* 0x000000ff17177208 */ /* 0x000fe20001800000 */
[----:B-1----:R-:W-:Y:S01]  /*1550*/  FADD R4, R4, R7 ;  /* 0x0000000704047221 */ /* 0x002fe20000000000 */
[----:B------:R-:W-:-:S03]  /*1560*/  FMUL R17, R16, R17 ;  /* 0x0000001110117220 */ /* 0x000fc60000400000 */
[----:B------:R-:W-:Y:S01]  /*1570*/  FFMA R5, R6, R23, R5 ;  /* 0x0000001706057223 */ /* 0x000fe20000000005 */
[----:B------:R-:W-:Y:S02]  /*1580*/  FFMA R23, R23, R17, R4 ;  /* 0x0000001117177223 */ /* 0x000fe40000000004 */
[----:B------:R-:W-:Y:S02]  /*1590*/  CS2R R16, SRZ ;  /* 0x0000000000107805 */ /* 0x000fe4000001ff00 */
[----:B------:R0:W-:Y:S04]  /*15a0*/  @P1 STS [R2.X4], R5 ;  /* 0x0000000502001388 */ /* 0x0001e80000004800 */
[----:B------:R1:W-:Y:S04]  /*15b0*/  @P1 STS [R2.X4+0x80], R23 ;  /* 0x0000801702001388 */ /* 0x0003e80000004800 */
[----:B------:R-:W-:Y:S06]  /*15c0*/  BAR.SYNC.DEFER_BLOCKING 0x0 ;  /* 0x0000000000007b1d */ /* 0x000fec0000010000 */
[----:B------:R2:W3:Y:S01]  /*15d0*/  @P0 LDG.E.EF.128 R16, [R8.64] ;  /* 0x0000000408100981 */ /* 0x0004e2000c0e1d00 */
[----:B------:R-:W-:Y:S01]  /*15e0*/  IMAD.SHL.U32 R37, R2, 0x4, RZ ;  /* 0x0000000402257824 */ /* 0x000fe200078e00ff */
[----:B------:R-:W-:Y:S01]  /*15f0*/  CS2R R32, SRZ ;  /* 0x0000000000207805 */ /* 0x000fe2000001ff00 */
[----:B------:R-:W-:-:S03]  /*1600*/  CS2R R34, SRZ ;  /* 0x0000000000227805 */ /* 0x000fc6000001ff00 */
[----:B------:R-:W-:-:S04]  /*1610*/  LOP3.LUT R37, R37, 0xffc, RZ, 0xc0, !PT ;  /* 0x00000ffc25257812 */ /* 0x000fc800078ec0ff */
[C---:B------:R-:W-:Y:S01]  /*1620*/  ISETP.GE.U32.AND P1, PT, R37.reuse, 0xc00, PT ;  /* 0x00000c002500780c */ /* 0x040fe20003f26070 */
[----:B------:R-:W-:Y:S01]  /*1630*/  IMAD.WIDE.U32 R24, R37, R12, c[0x0][0x170] ;  /* 0x00005c0025187625 */ /* 0x000fe200078e000c */
[----:B0-----:R-:W-:-:S03]  /*1640*/  CS2R R4, SRZ ;  /* 0x0000000000047805 */ /* 0x001fc6000001ff00 */
[----:B------:R-:W-:Y:S01]  /*1650*/  IMAD.MOV.U32 R22, RZ, RZ, 0x4 ;  /* 0x00000004ff167424 */ /* 0x000fe200078e00ff */
[----:B------:R-:W-:-:S03]  /*1660*/  CS2R R6, SRZ ;  /* 0x0000000000067805 */ /* 0x000fc6000001ff00 */
[----:B-1----:R-:W-:-:S04]  /*1670*/  IMAD.WIDE.U32 R22, R37, R22, c[0x0][0x168] ;  /* 0x00005a0025167625 */ /* 0x002fc800078e0016 */
[----:B------:R0:W4:Y:S01]  /*1680*/  @!P1 LDG.E.EL.64 R32, [R24.64+0x1800] ;  /* 0x0018000418209981 */ /* 0x000122000c2e1b00 */
[----:B--2---:R-:W-:-:S03]  /*1690*/  CS2R R8, SRZ ;  /* 0x0000000000087805 */ /* 0x004fc6000001ff00 */
[----:B------:R0:W2:Y:S01]  /*16a0*/  @!P1 LDG.E.EL.64 R34, [R24.64] ;  /* 0x0000000418229981 */ /* 0x0000a2000c2e1b00 */
[----:B------:R-:W-:-:S03]  /*16b0*/  CS2R R10, SRZ ;  /* 0x00000000000a7805 */ /* 0x000fc6000001ff00 */
[----:B------:R1:W5:Y:S04]  /*16c0*/  @!P1 LDG.E.EL.128 R4, [R22.64+0x3000] ;  /* 0x0030000416049981 */ /* 0x000368000c2e1d00 */
[----:B------:R1:W5:Y:S01]  /*16d0*/  @!P1 LDG.E.EL.128 R8, [R22.64] ;  /* 0x0000000416089981 */ /* 0x000362000c2e1d00 */
[----:B------:R-:W-:Y:S01]  /*16e0*/  IMAD.MOV.U32 R26, RZ, RZ, 0x39aaaaab ;  /* 0x39aaaaabff1a7424 */ /* 0x000fe200078e00ff */
[----:B0-----:R-:W-:Y:S02]  /*16f0*/  SHF.R.U32.HI R24, RZ, 0x3, R0 ;  /* 0x00000003ff187819 */ /* 0x001fe40000011600 */
[----:B------:R-:W-:Y:S02]  /*1700*/  LOP3.LUT R36, R20, 0x1ff8, RZ, 0xc0, !PT ;  /* 0x00001ff814247812 */ /* 0x000fe400078ec0ff */
[C---:B------:R-:W-:Y:S01]  /*1710*/  ISETP.LT.AND P1, PT, R13.reuse, 0x1010, !P1 ;  /* 0x000010100d00780c */ /* 0x040fe20004f21270 */
[----:B------:R-:W0:Y:S01]  /*1720*/  LDS R21, [R24+0x80] ;  /* 0x0000800018157984 */ /* 0x000e220000000800 */
[----:B------:R-:W-:-:S03]  /*1730*/  LOP3.LUT R13, R13, 0x1, R2, 0xf8, !PT ;  /* 0x000000010d0d7812 */ /* 0x000fc600078ef802 */
[----:B------:R0:W1:Y:S02]  /*1740*/  LDS R25, [R24] ;  /* 0x0000000018197984 */ /* 0x0000640000000800 */
[----:B0-----:R-:W-:Y:S01]  /*1750*/  FFMA R26, R21, R26, 9.9999999747524270788e-07 ;  /* 0x358637bd151a7423 */ /* 0x001fe2000000001a */
[----:B------:R-:W-:-:S04]  /*1760*/  SHF.R.U32.HI R21, RZ, 0x5, R2 ;  /* 0x00000005ff157819 */ /* 0x000fc80000011602 */
[----:B------:R-:W-:Y:S01]  /*1770*/  LOP3.LUT R39, R21, 0x10, RZ, 0xc0, !PT ;  /* 0x0000001015277812 */ /* 0x000fe200078ec0ff */
[----:B------:R-:W0:Y:S04]  /*1780*/  MUFU.RSQ R26, R26 ;  /* 0x0000001a001a7308 */ /* 0x000e280000001400 */
[----:B------:R-:W-:Y:S01]  /*1790*/  IMAD R39, R36, 0x4, R39 ;  /* 0x0000000424277824 */ /* 0x000fe200078e0227 */
[----:B------:R-:W-:Y:S01]  /*17a0*/  BAR.SYNC.DEFER_BLOCKING 0x0 ;  /* 0x0000000000007b1d */ /* 0x000fe20000010000 */
[C---:B---3--:R-:W-:Y:S01]  /*17b0*/  PRMT R27, R19.reuse, 0x7632, R27 ;  /* 0x00007632131b7816 */ /* 0x048fe2000000001b */
[----:B------:R-:W-:Y:S01]  /*17c0*/  IMAD.U32 R28, R19, 0x10000, RZ ;  /* 0x00010000131c7824 */ /* 0x000fe200078e00ff */
[C---:B------:R-:W-:Y:S01]  /*17d0*/  PRMT R19, R18.reuse, 0x7632, R19 ;  /* 0x0000763212137816 */ /* 0x040fe20000000013 */
[C---:B------:R-:W-:Y:S01]  /*17e0*/  IMAD.U32 R38, R17.reuse, 0x10000, RZ ;  /* 0x0001000011267824 */ /* 0x040fe200078e00ff */
[----:B-1----:R-:W-:Y:S01]  /*17f0*/  PRMT R22, R17, 0x7632, R22 ;  /* 0x0000763211167816 */ /* 0x002fe20000000016 */
[----:B------:R-:W-:Y:S01]  /*1800*/  IMAD.U32 R30, R18, 0x10000, RZ ;  /* 0x00010000121e7824 */ /* 0x000fe200078e00ff */
[C---:B------:R-:W-:Y:S01]  /*1810*/  PRMT R17, R16.reuse, 0x7632, R17 ;  /* 0x0000763210117816 */ /* 0x040fe20000000011 */
[----:B------:R-:W-:Y:S01]  /*1820*/  IMAD.U32 R24, R16, 0x10000, RZ ;  /* 0x0001000010187824 */ /* 0x000fe200078e00ff */
[----:B------:R-:W-:Y:S01]  /*1830*/  FADD R29, -R25, R38 ;  /* 0x00000026191d7221 */ /* 0x000fe20000000100 */
[----:B------:R-:W-:-:S02]  /*1840*/  IMAD.U32 R16, R27, 0x10000, RZ ;  /* 0x000100001b107824 */ /* 0x000fc400078e00ff */
[----:B------:R-:W-:Y:S01]  /*1850*/  IMAD.U32 R18, R19, 0x10000, RZ ;  /* 0x0001000013127824 */ /* 0x000fe200078e00ff */
[C---:B------:R-:W-:Y:S01]  /*1860*/  FADD R19, -R25.reuse, R30 ;  /* 0x0000001e19137221 */ /* 0x040fe20000000100 */
[----:B------:R-:W-:Y:S01]  /*1870*/  IMAD.U32 R22, R22, 0x10000, RZ ;  /* 0x0001000016167824 */ /* 0x000fe200078e00ff */
[----:B------:R-:W-:Y:S01]  /*1880*/  FADD R31, -R25, R24 ;  /* 0x00000018191f7221 */ /* 0x000fe20000000100 */
[----:B------:R-:W-:Y:S01]  /*1890*/  IMAD.U32 R20, R17, 0x10000, RZ ;  /* 0x0001000011147824 */ /* 0x000fe200078e00ff */
[C---:B------:R-:W-:Y:S01]  /*18a0*/  FADD R17, -R25.reuse, R28 ;  /* 0x0000001c19117221 */ /* 0x040fe20000000100 */
[C---:B------:R-:W-:Y:S01]  /*18b0*/  FADD R23, -R25.reuse, R16 ;  /* 0x0000001019177221 */ /* 0x040fe20000000100 */
[C---:B------:R-:W-:Y:S01]  /*18c0*/  FADD R21, -R25.reuse, R18 ;  /* 0x0000001219157221 */ /* 0x040fe20000000100 */
[C---:B------:R-:W-:Y:S01]  /*18d0*/  FADD R27, -R25.reuse, R22 ;  /* 0x00000016191b7221 */ /* 0x040fe20000000100 */
[----:B------:R-:W-:Y:S01]  /*18e0*/  FADD R25, -R25, R20 ;  /* 0x0000001419197221 */ /* 0x000fe20000000100 */
[C---:B0-----:R-:W-:Y:S01]  /*18f0*/  FMUL R22, R26.reuse, R17 ;  /* 0x000000111a167220 */ /* 0x041fe20000400000 */
[C---:B------:R-:W-:Y:S01]  /*1900*/  FMUL R20, R26.reuse, R19 ;  /* 0x000000131a147220 */ /* 0x040fe20000400000 */
[C---:B------:R-:W-:Y:S01]  /*1910*/  FMUL R18, R26.reuse, R29 ;  /* 0x0000001d1a127220 */ /* 0x040fe20000400000 */
[C---:B------:R-:W-:Y:S01]  /*1920*/  FMUL R16, R26.reuse, R31 ;  /* 0x0000001f1a107220 */ /* 0x040fe20000400000 */
[C---:B------:R-:W-:Y:S01]  /*1930*/  FMUL R21, R26.reuse, R21 ;  /* 0x000000151a157220 */ /* 0x040fe20000400000 */
[C---:B------:R-:W-:Y:S01]  /*1940*/  FMUL R19, R26.reuse, R27 ;  /* 0x0000001b1a137220 */ /* 0x040fe20000400000 */
[C---:B------:R-:W-:Y:S01]  /*1950*/  FMUL R17, R26.reuse, R25 ;  /* 0x000000191a117220 */ /* 0x040fe20000400000 */
[----:B------:R-:W-:Y:S01]  /*1960*/  FMUL R23, R26, R23 ;  /* 0x000000171a177220 */ /* 0x000fe20000400000 */
[C---:B----4-:R-:W-:Y:S01]  /*1970*/  PRMT R40, R32.reuse, 0x7632, R40 ;  /* 0x0000763220287816 */ /* 0x050fe20000000028 */
[----:B------:R-:W-:Y:S01]  /*1980*/  IMAD.U32 R43, R32, 0x10000, RZ ;  /* 0x00010000202b7824 */ /* 0x000fe200078e00ff */
[C---:B--2---:R-:W-:Y:S01]  /*1990*/  PRMT R38, R34.reuse, 0x7632, R38 ;  /* 0x0000763222267816 */ /* 0x044fe20000000026 */
[----:B------:R0:W-:Y:S01]  /*19a0*/  STS.128 [R39], R16 ;  /* 0x0000001027007388 */ /* 0x0001e20000000c00 */
[----:B------:R-:W-:Y:S01]  /*19b0*/  IMAD.U32 R41, R34, 0x10000, RZ ;  /* 0x0001000022297824 */ /* 0x000fe200078e00ff */
[----:B-----5:R-:W-:Y:S01]  /*19c0*/  FADD R4, R43, R4 ;  /* 0x000000042b047221 */ /* 0x020fe20000000000 */
[----:B------:R-:W-:Y:S01]  /*19d0*/  IMAD.U32 R40, R40, 0x10000, RZ ;  /* 0x0001000028287824 */ /* 0x000fe200078e00ff */
[----:B------:R1:W-:Y:S01]  /*19e0*/  STS.128 [R39+0x10], R20 ;  /* 0x0000101427007388 */ /* 0x0003e20000000c00 */
[----:B------:R-:W-:Y:S01]  /*19f0*/  IMAD.U32 R38, R38, 0x10000, RZ ;  /* 0x0001000026267824 */ /* 0x000fe200078e00ff */
[----:B------:R-:W-:Y:S01]  /*1a00*/  FADD R41, R41, R8 ;  /* 0x0000000829297221 */ /* 0x000fe20000000000 */
[----:B------:R-:W-:Y:S01]  /*1a10*/  FADD R5, R40, R5 ;  /* 0x0000000528057221 */ /* 0x000fe20000000000 */
[----:B------:R-:W-:Y:S01]  /*1a20*/  BAR.SYNC.DEFER_BLOCKING 0x0 ;  /* 0x0000000000007b1d */ /* 0x000fe20000010000 */
[----:B------:R-:W-:Y:S01]  /*1a30*/  FADD R38, R38, R9 ;  /* 0x0000000926267221 */ /* 0x000fe20000000000 */
[C---:B------:R-:W-:Y:S01]  /*1a40*/  IMAD.U32 R9, R33.reuse, 0x10000, RZ ;  /* 0x0001000021097824 */ /* 0x040fe200078e00ff */
[----:B------:R-:W-:-:S03]  /*1a50*/  PRMT R33, R33, 0x7632, R33 ;  /* 0x0000763221217816 */ /* 0x000fc60000000021 */
[----:B------:R-:W-:Y:S01]  /*1a60*/  FADD R6, R9, R6 ;  /* 0x0000000609067221 */ /* 0x000fe20000000000 */
[----:B0-----:R-:W-:Y:S01]  /*1a70*/  FADD R17, R4, 1 ;  /* 0x3f80000004117421 */ /* 0x001fe20000000000 */
[----:B------:R-:W-:Y:S01]  /*1a80*/  FADD R4, R5, 1 ;  /* 0x3f80000005047421 */ /* 0x000fe20000000000 */
[C---:B------:R-:W-:Y:S01]  /*1a90*/  IMAD.U32 R5, R35.reuse, 0x10000, RZ ;  /* 0x0001000023057824 */ /* 0x040fe200078e00ff */
[----:B------:R-:W-:Y:S01]  /*1aa0*/  PRMT R35, R35, 0x7632, R35 ;  /* 0x0000763223237816 */ /* 0x000fe20000000023 */
[----:B-1----:R-:W-:Y:S02]  /*1ab0*/  IMAD.WIDE R22, R13, R12, c[0x0][0x198] ;  /* 0x000066000d167625 */ /* 0x002fe400078e020c */
[----:B------:R-:W-:Y:S01]  /*1ac0*/  FADD R9, R5, R10 ;  /* 0x0000000a05097221 */ /* 0x000fe20000000000 */
[----:B------:R-:W-:Y:S01]  /*1ad0*/  FADD R5, R6, 1 ;  /* 0x3f80000006057421 */ /* 0x000fe20000000000 */
[----:B------:R-:W-:-:S04]  /*1ae0*/  IMAD.U32 R6, R33, 0x10000, RZ ;  /* 0x0001000021067824 */ /* 0x000fc800078e00ff */
[----:B------:R-:W-:Y:S01]  /*1af0*/  FADD R6, R6, R7 ;  /* 0x0000000706067221 */ /* 0x000fe20000000000 */
[----:B------:R-:W0:Y:S03]  /*1b00*/  LDS.128 R24, [R37.X4] ;  /* 0x0000000025187984 */ /* 0x000e260000004c00 */
[----:B------:R-:W-:Y:S01]  /*1b10*/  FADD R6, R6, 1 ;  /* 0x3f80000006067421 */ /* 0x000fe20000000000 */
[----:B------:R-:W1:Y:S01]  /*1b20*/  LDS.128 R28, [R37.X4+0x4010] ;  /* 0x00401000251c7984 */ /* 0x000e620000004c00 */
[----:B0-----:R-:W-:Y:S01]  /*1b30*/  FFMA R24, R24, R17, R41 ;  /* 0x0000001118187223 */ /* 0x001fe20000000029 */
[-CC-:B------:R-:W-:Y:S01]  /*1b40*/  FFMA R25, R25, R4.reuse, R38.reuse ;  /* 0x0000000419197223 */ /* 0x180fe20000000026 */
[----:B------:R-:W-:Y:S01]  /*1b50*/  FFMA R26, R26, R5, R9 ;  /* 0x000000051a1a7223 */ /* 0x000fe20000000009 */
[----:B-1----:R-:W-:Y:S02]  /*1b60*/  FFMA R28, R28, R17, R41 ;  /* 0x000000111c1c7223 */ /* 0x002fe40000000029 */
[----:B------:R-:W-:Y:S01]  /*1b70*/  FSEL R16, R24, +INF , P1 ;  /* 0x7f80000018107808 */ /* 0x000fe20000800000 */
[----:B------:R-:W-:Y:S01]  /*1b80*/  FFMA R29, R29, R4, R38 ;  /* 0x000000041d1d7223 */ /* 0x000fe20000000026 */
[----:B------:R-:W-:Y:S01]  /*1b90*/  FSEL R19, R25, +INF , P1 ;  /* 0x7f80000019137808 */ /* 0x000fe20000800000 */
[----:B------:R-:W-:Y:S01]  /*1ba0*/  IMAD.U32 R4, R35, 0x10000, RZ ;  /* 0x0001000023047824 */ /* 0x000fe200078e00ff */
[----:B------:R-:W-:Y:S01]  /*1bb0*/  FSEL R8, R28, +INF , P1 ;  /* 0x7f8000001c087808 */ /* 0x000fe20000800000 */
[----:B------:R-:W-:Y:S01]  /*1bc0*/  FFMA R30, R30, R5, R9 ;  /* 0x000000051e1e7223 */ /* 0x000fe20000000009 */
[----:B------:R-:W-:Y:S01]  /*1bd0*/  FSETP.GEU.AND P5, PT, R16, R19, PT ;  /* 0x000000131000720b */ /* 0x000fe20003fae000 */
[----:B------:R-:W-:Y:S01]  /*1be0*/  FADD R4, R4, R11 ;  /* 0x0000000b04047221 */ /* 0x000fe20000000000 */
[----:B------:R-:W-:-:S02]  /*1bf0*/  FSEL R21, R29, +INF , P1 ;  /* 0x7f8000001d157808 */ /* 0x000fc40000800000 */
[----:B------:R-:W-:Y:S01]  /*1c00*/  FSETP.NAN.AND P3, PT, R16, R16, PT ;  /* 0x000000101000720b */ /* 0x000fe20003f68000 */
[-CC-:B------:R-:W-:Y:S01]  /*1c10*/  FFMA R27, R27, R6.reuse, R4.reuse ;  /* 0x000000061b1b7223 */ /* 0x180fe20000000004 */
[----:B------:R-:W-:Y:S01]  /*1c20*/  FSETP.GEU.AND P4, PT, R8, R21, PT ;  /* 0x000000150800720b */ /* 0x000fe20003f8e000 */
[----:B------:R-:W-:Y:S01]  /*1c30*/  FFMA R31, R31, R6, R4 ;  /* 0x000000061f1f7223 */ /* 0x000fe20000000004 */
[----:B------:R-:W-:Y:S01]  /*1c40*/  FSEL R17, R26, +INF , P1 ;  /* 0x7f8000001a117808 */ /* 0x000fe20000800000 */
[----:B------:R-:W-:Y:S01]  /*1c50*/  IMAD.SHL.U32 R4, R37, 0x4, RZ ;  /* 0x0000000425047824 */ /* 0x000fe200078e00ff */
[----:B------:R-:W-:Y:S02]  /*1c60*/  FSEL R7, R30, +INF , P1 ;  /* 0x7f8000001e077808 */ /* 0x000fe40000800000 */
[----:B------:R-:W-:Y:S01]  /*1c70*/  FSEL R5, R27, +INF , P1 ;  /* 0x7f8000001b057808 */ /* 0x000fe20000800000 */
[----:B------:R-:W-:Y:S01]  /*1c80*/  IMAD R37, R37, -0x2, R4 ;  /* 0xfffffffe25257824 */ /* 0x000fe200078e0204 */
[----:B------:R-:W-:Y:S01]  /*1c90*/  @P5 FSEL R16, R16, R19, P3 ;  /* 0x0000001310105208 */ /* 0x000fe20001800000 */
[----:B------:R-:W-:Y:S01]  /*1ca0*/  IMAD R4, R36, -0x2, R39 ;  /* 0xfffffffe24047824 */ /* 0x000fe200078e0227 */
[----:B------:R-:W-:Y:S01]  /*1cb0*/  BAR.SYNC.DEFER_BLOCKING 0x0 ;  /* 0x0000000000007b1d */ /* 0x000fe20000010000 */
[----:B------:R-:W-:-:S02]  /*1cc0*/  FSETP.NAN.AND P5, PT, R8, R8, PT ;  /* 0x000000080800720b */ /* 0x000fc40003fa8000 */
[----:B------:R-:W-:Y:S02]  /*1cd0*/  FSETP.GEU.AND P3, PT, R16, R17, PT ;  /* 0x000000111000720b */ /* 0x000fe40003f6e000 */
[----:B------:R-:W-:Y:S02]  /*1ce0*/  @P4 FSEL R8, R8, R21, P5 ;  /* 0x0000001508084208 */ /* 0x000fe40002800000 */
[----:B------:R-:W-:Y:S02]  /*1cf0*/  FSETP.NAN.AND P5, PT, R16, R16, PT ;  /* 0x000000101000720b */ /* 0x000fe40003fa8000 */
[----:B------:R-:W-:Y:S02]  /*1d00*/  FSETP.GEU.AND P4, PT, R8, R7, PT ;  /* 0x000000070800720b */ /* 0x000fe40003f8e000 */
[----:B------:R-:W-:Y:S02]  /*1d10*/  FSEL R9, R31, +INF , P1 ;  /* 0x7f8000001f097808 */ /* 0x000fe40000800000 */
[----:B------:R-:W-:-:S02]  /*1d20*/  F2FP.BF16.PACK_AB R19, R27, R26 ;  /* 0x0000001a1b13723e */ /* 0x000fc400000010ff */
[----:B------:R-:W-:Y:S02]  /*1d30*/  F2FP.BF16.PACK_AB R18, R25, R24 ;  /* 0x000000181912723e */ /* 0x000fe400000010ff */
[----:B------:R-:W-:Y:S02]  /*1d40*/  @P3 FSEL R16, R16, R17, P5 ;  /* 0x0000001110103208 */ /* 0x000fe40002800000 */
[----:B------:R-:W-:Y:S02]  /*1d50*/  FSETP.NAN.AND P5, PT, R8, R8, PT ;  /* 0x000000080800720b */ /* 0x000fe40003fa8000 */
[----:B------:R-:W-:Y:S02]  /*1d60*/  FSETP.GEU.AND P3, PT, R16, R5, PT ;  /* 0x000000051000720b */ /* 0x000fe40003f6e000 */
[----:B------:R-:W-:Y:S01]  /*1d70*/  @P4 FSEL R8, R8, R7, P5 ;  /* 0x0000000708084208 */ /* 0x000fe20002800000 */
[----:B------:R-:W-:Y:S01]  /*1d80*/  STS.64 [R37], R18 ;  /* 0x0000001225007388 */ /* 0x000fe20000000a00 */
[----:B------:R-:W-:-:S02]  /*1d90*/  FSETP.NAN.AND P4, PT, R16, R16, PT ;  /* 0x000000101000720b */ /* 0x000fc40003f88000 */
[----:B------:R-:W-:Y:S02]  /*1da0*/  FSETP.GEU.AND P5, PT, R8, R9, PT ;  /* 0x000000090800720b */ /* 0x000fe40003fae000 */
[----:B------:R-:W-:Y:S02]  /*1db0*/  F2FP.BF16.PACK_AB R20, R29, R28 ;  /* 0x0000001c1d14723e */ /* 0x000fe400000010ff */
[----:B------:R-:W-:Y:S02]  /*1dc0*/  F2FP.BF16.PACK_AB R21, R31, R30 ;  /* 0x0000001e1f15723e */ /* 0x000fe400000010ff */
[----:B------:R-:W-:Y:S02]  /*1dd0*/  SHF.R.U32.HI R11, RZ, 0x3, R2 ;  /* 0x00000003ff0b7819 */ /* 0x000fe40000011602 */
[----:B------:R-:W-:Y:S01]  /*1de0*/  @P3 FSEL R16, R16, R5, P4 ;  /* 0x0000000510103208 */ /* 0x000fe20002000000 */
[----:B------:R0:W-:Y:S01]  /*1df0*/  STS.64 [R37+0x2010], R20 ;  /* 0x0020101425007388 */ /* 0x0001e20000000a00 */
[----:B------:R-:W-:-:S02]  /*1e00*/  FSETP.NAN.AND P3, PT, R8, R8, PT ;  /* 0x000000080800720b */ /* 0x000fc40003f68000 */
[----:B------:R-:W-:Y:S01]  /*1e10*/  LOP3.LUT R11, R11, 0x7c, RZ, 0xc0, !PT ;  /* 0x0000007c0b0b7812 */ /* 0x000fe200078ec0ff */
[----:B------:R-:W1:Y:S01]  /*1e20*/  SHFL.BFLY PT, R5, R16, 0x10, 0x1f ;  /* 0x0e001f0010057f89 */ /* 0x000e6200000e0000 */
[----:B------:R-:W-:Y:S02]  /*1e30*/  @P5 FSEL R8, R8, R9, P3 ;  /* 0x0000000908085208 */ /* 0x000fe40001800000 */
[----:B------:R-:W-:Y:S02]  /*1e40*/  FSETP.NAN.AND P3, PT, R16, R16, PT ;  /* 0x000000101000720b */ /* 0x000fe40003f68000 */
[----:B------:R-:W-:Y:S01]  /*1e50*/  FSETP.NAN.AND P4, PT, R8, R8, PT ;  /* 0x000000080800720b */ /* 0x000fe20003f88000 */
[----:B------:R-:W2:Y:S01]  /*1e60*/  SHFL.BFLY PT, R7, R8, 0x10, 0x1f ;  /* 0x0e001f0008077f89 */ /* 0x000ea200000e0000 */
[----:B------:R-:W-:Y:S01]  /*1e70*/  FSEL R24, R24, -INF , P1 ;  /* 0xff80000018187808 */ /* 0x000fe20000800000 */
[----:B0-----:R-:W-:Y:S01]  /*1e80*/  IMAD.WIDE R20, R13, R12, c[0x0][0x190] ;  /* 0x000064000d147625 */ /* 0x001fe200078e020c */
[----:B------:R-:W-:-:S02]  /*1e90*/  FSEL R25, R25, -INF , P1 ;  /* 0xff80000019197808 */ /* 0x000fc40000800000 */
[----:B------:R-:W-:Y:S02]  /*1ea0*/  FSEL R29, R29, -INF , P1 ;  /* 0xff8000001d1d7808 */ /* 0x000fe40000800000 */
[----:B------:R-:W-:Y:S02]  /*1eb0*/  FSEL R28, R28, -INF , P1 ;  /* 0xff8000001c1c7808 */ /* 0x000fe40000800000 */
[----:B------:R-:W-:Y:S02]  /*1ec0*/  FSEL R27, R27, -INF , P1 ;  /* 0xff8000001b1b7808 */ /* 0x000fe40000800000 */
[----:B------:R-:W-:Y:S01]  /*1ed0*/  FSEL R31, R31, -INF , P1 ;  /* 0xff8000001f1f7808 */ /* 0x000fe20000800000 */
[----:B------:R-:W-:Y:S01]  /*1ee0*/  BAR.SYNC.DEFER_BLOCKING 0x0 ;  /* 0x0000000000007b1d */ /* 0x000fe20000010000 */
[----:B-1----:R-:W-:Y:S02]  /*1ef0*/  FSETP.GEU.AND P5, PT, R16, R5, PT ;  /* 0x000000051000720b */ /* 0x002fe40003fae000 */
[----:B--2---:R-:W-:-:S04]  /*1f00*/  FSETP.GEU.AND P6, PT, R8, R7, PT ;  /* 0x000000070800720b */ /* 0x004fc80003fce000 */
[----:B------:R-:W-:-:S07]  /*1f10*/  @!P4 FSEL R8, R8, R7, !P6 ;  /* 0x000000070808c208 */ /* 0x000fce0007000000 */
[----:B------:R-:W-:Y:S01]  /*1f20*/  @P5 FSEL R16, R16, R5, P3 ;  /* 0x0000000510105208 */ /* 0x000fe20001800000 */
[----:B------:R-:W0:Y:S01]  /*1f30*/  SHFL.BFLY PT, R7, R8, 0x8, 0x1f ;  /* 0x0d001f0008077f89 */ /* 0x000e2200000e0000 */
[----:B------:R-:W-:Y:S02]  /*1f40*/  FSETP.NAN.AND P4, PT, R8, R8, PT ;  /* 0x000000080800720b */ /* 0x000fe40003f88000 */
[----:B------:R-:W-:Y:S01]  /*1f50*/  FSETP.NAN.AND P3, PT, R16, R16, PT ;  /* 0x000000101000720b */ /* 0x000fe20003f68000 */
[----:B------:R-:W1:Y:S01]  /*1f60*/  SHFL.BFLY PT, R5, R16, 0x8, 0x1f ;  /* 0x0d001f0010057f89 */ /* 0x000e6200000e0000 */
[----:B0-----:R-:W-:Y:S02]  /*1f70*/  FSETP.GEU.AND P6, PT, R8, R7, PT ;  /* 0x000000070800720b */ /* 0x001fe40003fce000 */
[----:B-1----:R-:W-:-:S11]  /*1f80*/  FSETP.GEU.AND P5, PT, R16, R5, PT ;  /* 0x000000051000720b */ /* 0x002fd60003fae000 */
[----:B------:R-:W-:Y:S02]  /*1f90*/  @P6 FSEL R8, R8, R7, P4 ;  /* 0x0000000708086208 */ /* 0x000fe40002000000 */
[----:B------:R-:W-:-:S03]  /*1fa0*/  @P5 FSEL R16, R16, R5, P3 ;  /* 0x0000000510105208 */ /* 0x000fc60001800000 */
        /* <DEDUP_REMOVED lines=15> */
[----:B------:R-:W-:Y:S02]  /*20a0*/  FSETP.NAN.AND P6, PT, R24, R24, PT ;  /* 0x000000181800720b */ /* 0x000fe40003fc8000 */
[----:B------:R-:W-:Y:S01]  /*20b0*/  @P5 FSEL R16, R16, R5, P3 ;  /* 0x0000000510105208 */ /* 0x000fe20001800000 */
[----:B------:R-:W-:Y:S01]  /*20c0*/  IMAD.MOV.U32 R10, RZ, RZ, R8 ;  /* 0x000000ffff0a7224 */ /* 0x000fe200078e0008 */
[----:B------:R-:W-:Y:S02]  /*20d0*/  LDS.128 R4, [R4] ;  /* 0x0000000004047984 */ /* 0x000fe40000000c00 */
[C---:B------:R-:W-:Y:S02]  /*20e0*/  FSETP.NAN.AND P3, PT, R16.reuse, R16, PT ;  /* 0x000000101000720b */ /* 0x040fe40003f68000 */
[----:B------:R-:W0:Y:S04]  /*20f0*/  SHFL.BFLY PT, R9, R16, 0x1, 0x1f ;  /* 0x0c201f0010097f89 */ /* 0x000e2800000e0000 */
[----:B------:R-:W1:Y:S01]  /*2100*/  SHFL.BFLY PT, R17, R10, 0x1, 0x1f ;  /* 0x0c201f000a117f89 */ /* 0x000e6200000e0000 */
[----:B0-----:R-:W-:-:S02]  /*2110*/  FSETP.GEU.AND P5, PT, R16, R9, PT ;  /* 0x000000091000720b */ /* 0x001fc40003fae000 */
[----:B-1----:R-:W-:-:S11]  /*2120*/  FSETP.GEU.AND P4, PT, R10, R17, PT ;  /* 0x000000110a00720b */ /* 0x002fd60003f8e000 */
[----:B------:R-:W-:Y:S01]  /*2130*/  @P5 SEL R16, R16, R9, P3 ;  /* 0x0000000910105207 */ /* 0x000fe20001800000 */
[----:B------:R-:W-:Y:S01]  /*2140*/  IMAD.WIDE R8, R3, R12, c[0x0][0x178] ;  /* 0x00005e0003087625 */ /* 0x000fe200078e020c */
[----:B------:R-:W-:Y:S02]  /*2150*/  FSETP.NAN.AND P5, PT, R10, R10, PT ;  /* 0x0000000a0a00720b */ /* 0x000fe40003fa8000 */
[----:B------:R-:W-:Y:S02]  /*2160*/  ISETP.GE.AND P3, PT, R2, 0x40, PT ;  /* 0x000000400200780c */ /* 0x000fe40003f66270 */
[----:B------:R0:W-:Y:S01]  /*2170*/  @P0 STG.E.128 [R8.64], R4 ;  /* 0x0000000408000986 */ /* 0x0001e2000c101d04 */
[----:B------:R-:W-:-:S03]  /*2180*/  @P4 SEL R10, R10, R17, P5 ;  /* 0x000000110a0a4207 */ /* 0x000fc60002800000 */
[----:B------:R-:W-:Y:S01]  /*2190*/  BAR.SYNC.DEFER_BLOCKING 0x0 ;  /* 0x0000000000007b1d */ /* 0x000fe20000010000 */
[----:B------:R-:W-:Y:S02]  /*21a0*/  FSETP.GT.AND P5, PT, R24, R25, PT ;  /* 0x000000191800720b */ /* 0x000fe40003fa4000 */
[----:B------:R-:W-:Y:S02]  /*21b0*/  FSETP.GT.AND P4, PT, R28, R29, PT ;  /* 0x0000001d1c00720b */ /* 0x000fe40003f84000 */
[----:B------:R-:W-:-:S09]  /*21c0*/  FSEL R17, R30, -INF , P1 ;  /* 0xff8000001e117808 */ /* 0x000fd20000800000 */
[----:B------:R-:W-:Y:S02]  /*21d0*/  @!P5 FSEL R24, R24, R25, P6 ;  /* 0x000000191818d208 */ /* 0x000fe40003000000 */
[----:B0-----:R-:W-:Y:S02]  /*21e0*/  FSEL R7, R26, -INF , P1 ;  /* 0xff8000001a077808 */ /* 0x001fe40000800000 */
[----:B------:R-:W-:Y:S02]  /*21f0*/  FSETP.NAN.AND P5, PT, R28, R28, PT ;  /* 0x0000001c1c00720b */ /* 0x000fe40003fa8000 */
[----:B------:R-:W-:Y:S02]  /*2200*/  FSETP.GT.AND P6, PT, R24, R7, PT ;  /* 0x000000071800720b */ /* 0x000fe40003fc4000 */
[----:B------:R-:W-:Y:S01]  /*2210*/  @!P4 FSEL R28, R28, R29, P5 ;  /* 0x0000001d1c1cc208 */ /* 0x000fe20002800000 */
[----:B------:R0:W-:Y:S01]  /*2220*/  @!P2 STS [R11], R16 ;  /* 0x000000100b00a388 */ /* 0x0001e20000000800 */
[----:B------:R-:W-:-:S02]  /*2230*/  FSETP.NAN.AND P4, PT, R24, R24, PT ;  /* 0x000000181800720b */ /* 0x000fc40003f88000 */
[----:B------:R-:W-:Y:S01]  /*2240*/  FSETP.GT.AND P5, PT, R28, R17, PT ;  /* 0x000000111c00720b */ /* 0x000fe20003fa4000 */
[----:B------:R-:W-:Y:S04]  /*2250*/  @!P2 STS [R11+0x80], R10 ;  /* 0x0000800a0b00a388 */ /* 0x000fe80000000800 */
[----:B------:R-:W-:Y:S02]  /*2260*/  BAR.SYNC.DEFER_BLOCKING 0x0 ;  /* 0x0000000000007b1d */ /* 0x000fe40000010000 */
[----:B------:R-:W-:Y:S02]  /*2270*/  @!P6 FSEL R24, R24, R7, P4 ;  /* 0x000000071818e208 */ /* 0x000fe40002000000 */
[----:B------:R-:W-:Y:S02]  /*2280*/  FSETP.NAN.AND P6, PT, R28, R28, PT ;  /* 0x0000001c1c00720b */ /* 0x000fe40003fc8000 */
[----:B------:R-:W-:-:S02]  /*2290*/  FSETP.GT.AND P4, PT, R24, R27, PT ;  /* 0x0000001b1800720b */ /* 0x000fc40003f84000 */
[----:B0-----:R-:W-:Y:S02]  /*22a0*/  LOP3.LUT R16, R2, 0x1, RZ, 0xc0, !PT ;  /* 0x0000000102107812 */ /* 0x001fe400078ec0ff */
[----:B------:R-:W-:Y:S02]  /*22b0*/  @!P5 FSEL R28, R28, R17, P6 ;  /* 0x000000111c1cd208 */ /* 0x000fe40003000000 */
[----:B------:R-:W-:Y:S02]  /*22c0*/  FSETP.NAN.AND P6, PT, R24, R24, PT ;  /* 0x000000181800720b */ /* 0x000fe40003fc8000 */
[----:B------:R-:W-:-:S05]  /*22d0*/  FSETP.GT.AND P1, PT, R28, R31, PT ;  /* 0x0000001f1c00720b */ /* 0x000fca0003f24000 */
[----:B------:R-:W-:Y:S01]  /*22e0*/  @!P4 FSEL R24, R24, R27, P6 ;  /* 0x0000001b1818c208 */ /* 0x000fe20003000000 */
[----:B------:R-:W-:Y:S01]  /*22f0*/  IMAD.WIDE R26, R13, R12, c[0x0][0x1a8] ;  /* 0x00006a000d1a7625 */ /* 0x000fe200078e020c */
[----:B------:R-:W0:Y:S04]  /*2300*/  @!P3 LDS R14, [R2.X4] ;  /* 0x00000000020eb984 */ /* 0x000e280000004800 */
[----:B0-----:R-:W0:Y:S01]  /*2310*/  SHFL.BFLY PT, R5, R14, 0x10, 0x1f ;  /* 0x0e001f000e057f89 */ /* 0x001e2200000e0000 */
[C---:B------:R-:W-:Y:S02]  /*2320*/  FSETP.NAN.AND P4, PT, R14.reuse, R14, PT ;  /* 0x0000000e0e00720b */ /* 0x040fe40003f88000 */
[----:B0-----:R-:W-:-:S04]  /*2330*/  FSETP.GEU.AND P5, PT, R14, R5, PT ;  /* 0x000000050e00720b */ /* 0x001fc80003fae000 */
[----:B------:R-:W-:Y:S02]  /*2340*/  FSEL R5, R14, R5, !P5 ;  /* 0x000000050e057208 */ /* 0x000fe40006800000 */
[----:B------:R-:W-:Y:S02]  /*2350*/  FSETP.NAN.AND P5, PT, R28, R28, PT ;  /* 0x0000001c1c00720b */ /* 0x000fe40003fa8000 */
[----:B------:R-:W-:Y:S02]  /*2360*/  FSEL R7, R14, R5, P4 ;  /* 0x000000050e077208 */ /* 0x000fe40002000000 */
[----:B------:R-:W0:Y:S01]  /*2370*/  SHFL.BFLY PT, R5, R24, 0x10, 0x1f ;  /* 0x0e001f0018057f89 */ /* 0x000e2200000e0000 */
[----:B------:R-:W-:Y:S02]  /*2380*/  @!P1 FSEL R28, R28, R31, P5 ;  /* 0x0000001f1c1c9208 */ /* 0x000fe40002800000 */
[----:B------:R-:W-:Y:S01]  /*2390*/  FSETP.NAN.AND P5, PT, R24, R24, PT ;  /* 0x000000181800720b */ /* 0x000fe20003fa8000 */
[----:B------:R-:W1:Y:S01]  /*23a0*/  SHFL.BFLY PT, R4, R7, 0x8, 0x1f ;  /* 0x0d001f0007047f89 */ /* 0x000e6200000e0000 */
[----:B------:R-:W-:-:S03]  /*23b0*/  FSETP.NAN.AND P1, PT, R28, R28, PT ;  /* 0x0000001c1c00720b */ /* 0x000fc60003f28000 */
[----:B------:R-:W2:Y:S01]  /*23c0*/  SHFL.BFLY PT, R17, R28, 0x10, 0x1f ;  /* 0x0e001f001c117f89 */ /* 0x000ea200000e0000 */
[----:B0-----:R-:W-:-:S07]  /*23d0*/  FSETP.GT.AND P4, PT, R24, R5, PT ;  /* 0x000000051800720b */ /* 0x001fce0003f84000 */
[----:B------:R-:W-:Y:S02]  /*23e0*/  @!P5 FSEL R24, R24, R5, P4 ;  /* 0x000000051818d208 */ /* 0x000fe40002000000 */
[C---:B-1----:R-:W-:Y:S02]  /*23f0*/  FSETP.GEU.AND P5, PT, R7.reuse, R4, PT ;  /* 0x000000040700720b */ /* 0x042fe40003fae000 */
[-C--:B--2---:R-:W-:Y:S01]  /*2400*/  FSETP.GT.AND P4, PT, R28, R17.reuse, PT ;  /* 0x000000111c00720b */ /* 0x084fe20003f84000 */
[----:B------:R-:W0:Y:S01]  /*2410*/  SHFL.BFLY PT, R5, R24, 0x8, 0x1f ;  /* 0x0d001f0018057f89 */ /* 0x000e2200000e0000 */
[----:B------:R-:W-:Y:S02]  /*2420*/  FSETP.NAN.AND P6, PT, R24, R24, PT ;  /* 0x000000181800720b */ /* 0x000fe40003fc8000 */
[----:B------:R-:W-:Y:S02]  /*2430*/  @!P1 FSEL R28, R28, R17, P4 ;  /* 0x000000111c1c9208 */ /* 0x000fe40002000000 */
[----:B------:R-:W-:-:S03]  /*2440*/  FSETP.NAN.AND P1, PT, R7, R7, PT ;  /* 0x000000070700720b */ /* 0x000fc60003f28000 */
[----:B------:R-:W1:Y:S02]  /*2450*/  SHFL.BFLY PT, R17, R28, 0x8, 0x1f ;  /* 0x0d001f001c117f89 */ /* 0x000e6400000e0000 */
[----:B------:R-:W-:-:S05]  /*2460*/  @P5 FSEL R7, R7, R4, P1 ;  /* 0x0000000407075208 */ /* 0x000fca0000800000 */
[----:B------:R-:W2:Y:S01]  /*2470*/  SHFL.BFLY PT, R4, R7, 0x4, 0x1f ;  /* 0x0c801f0007047f89 */ /* 0x000ea200000e0000 */
[----:B0-----:R-:W-:Y:S02]  /*2480*/  FSETP.GT.AND P5, PT, R24, R5, PT ;  /* 0x000000051800720b */ /* 0x001fe40003fa4000 */
[----:B-1----:R-:W-:-:S11]  /*2490*/  FSETP.GT.AND P4, PT, R28, R17, PT ;  /* 0x000000111c00720b */ /* 0x002fd60003f84000 */
[----:B------:R-:W-:Y:S02]  /*24a0*/  @!P5 FSEL R24, R24, R5, P6 ;  /* 0x000000051818d208 */ /* 0x000fe40003000000 */
[C---:B--2---:R-:W-:Y:S02]  /*24b0*/  FSETP.GEU.AND P1, PT, R7.reuse, R4, PT ;  /* 0x000000040700720b */ /* 0x044fe40003f2e000 */
[----:B------:R-:W-:Y:S01]  /*24c0*/  FSETP.NAN.AND P5, PT, R28, R28, PT ;  /* 0x0000001c1c00720b */ /* 0x000fe20003fa8000 */
        /* <DEDUP_REMOVED lines=23> */
[----:B------:R-:W-:Y:S02]  /*2640*/  FSETP.NAN.AND P6, PT, R28, R28, PT ;  /* 0x0000001c1c00720b */ /* 0x000fe40003fc8000 */
[----:B------:R-:W-:Y:S02]  /*2650*/  ISETP.LT.AND P1, PT, R2, 0x40, !P2 ;  /* 0x000000400200780c */ /* 0x000fe40005721270 */
[----:B------:R-:W-:Y:S02]  /*2660*/  @!P5 FSEL R28, R28, R17, P6 ;  /* 0x000000111c1cd208 */ /* 0x000fe40003000000 */
[----:B------:R-:W-:Y:S01]  /*2670*/  FSETP.NAN.AND P5, PT, R7, R7, PT ;  /* 0x000000070700720b */ /* 0x000fe20003fa8000 */
[----:B------:R-:W0:Y:S01]  /*2680*/  SHFL.BFLY PT, R17, R24, 0x1, 0x1f ;  /* 0x0c201f0018117f89 */ /* 0x000e2200000e0000 */
[----:B------:R-:W-:-:S03]  /*2690*/  FSETP.NAN.AND P6, PT, R24, R24, PT ;  /* 0x000000181800720b */ /* 0x000fc60003fc8000 */
[----:B------:R-:W-:Y:S01]  /*26a0*/  @P4 SEL R7, R7, R4, P5 ;  /* 0x0000000407074207 */ /* 0x000fe20002800000 */
[----:B------:R-:W1:Y:S04]  /*26b0*/  SHFL.BFLY PT, R19, R28, 0x1, 0x1f ;  /* 0x0c201f001c137f89 */ /* 0x000e6800000e0000 */
[----:B------:R-:W-:Y:S04]  /*26c0*/  @P1 STS [R2.X4], R7 ;  /* 0x0000000702001388 */ /* 0x000fe80000004800 */
[----:B------:R-:W-:Y:S01]  /*26d0*/  BAR.SYNC.DEFER_BLOCKING 0x0 ;  /* 0x0000000000007b1d */ /* 0x000fe20000010000 */
[----:B0-----:R-:W-:-:S02]  /*26e0*/  FSETP.GT.AND P5, PT, R24, R17, PT ;  /* 0x000000111800720b */ /* 0x001fc40003fa4000 */
[----:B-1----:R-:W-:-:S03]  /*26f0*/  FSETP.GT.AND P4, PT, R28, R19, PT ;  /* 0x000000131c00720b */ /* 0x002fc60003f84000 */
[----:B------:R-:W-:Y:S08]  /*2700*/  LDS R4, [RZ] ;  /* 0x00000000ff047984 */ /* 0x000ff00000000800 */
[----:B------:R-:W-:Y:S02]  /*2710*/  @!P5 SEL R24, R24, R17, P6 ;  /* 0x000000111818d207 */ /* 0x000fe40003000000 */
[C---:B------:R-:W-:Y:S01]  /*2720*/  FSETP.NAN.AND P5, PT, R28.reuse, R28, PT ;  /* 0x0000001c1c00720b */ /* 0x040fe20003fa8000 */
[----:B------:R-:W0:Y:S03]  /*2730*/  LDS R5, [0x80] ;  /* 0x00008000ff057984 */ /* 0x000e260000000800 */
[----:B------:R-:W-:Y:S01]  /*2740*/  @!P4 SEL R28, R28, R19, P5 ;  /* 0x000000131c1cc207 */ /* 0x000fe20002800000 */
[----:B------:R-:W-:Y:S06]  /*2750*/  BAR.SYNC.DEFER_BLOCKING 0x0 ;  /* 0x0000000000007b1d */ /* 0x000fec0000010000 */
[----:B0-----:R-:W-:Y:S04]  /*2760*/  STS.64 [RZ], R4 ;  /* 0x00000004ff007388 */ /* 0x001fe80000000a00 */
[----:B------:R-:W-:Y:S06]  /*2770*/  BAR.SYNC.DEFER_BLOCKING 0x0 ;  /* 0x0000000000007b1d */ /* 0x000fec0000010000 */
[----:B------:R-:W-:Y:S04]  /*2780*/  LDS R10, [R16.X4] ;  /* 0x00000000100a7984 */ /* 0x000fe80000004800 */
[----:B------:R-:W-:Y:S06]  /*2790*/  BAR.SYNC.DEFER_BLOCKING 0x0 ;  /* 0x0000000000007b1d */ /* 0x000fec0000010000 */
[----:B------:R-:W-:Y:S04]  /*27a0*/  @!P2 STS [R11], R24 ;  /* 0x000000180b00a388 */ /* 0x000fe80000000800 */
[----:B------:R-:W-:Y:S04]  /*27b0*/  @!P2 STS [R11+0x80], R28 ;  /* 0x0000801c0b00a388 */ /* 0x000fe80000000800 */
[----:B------:R-:W-:Y:S06]  /*27c0*/  BAR.SYNC.DEFER_BLOCKING 0x0 ;  /* 0x0000000000007b1d */ /* 0x000fec0000010000 */
[----:B------:R-:W0:Y:S04]  /*27d0*/  @!P3 LDS R15, [R2.X4] ;  /* 0x00000000020fb984 */ /* 0x000e280000004800 */
[----:B0-----:R-:W0:Y:S01]  /*27e0*/  SHFL.BFLY PT, R6, R15, 0x10, 0x1f ;  /* 0x0e001f000f067f89 */ /* 0x001e2200000e0000 */
[----:B------:R-:W-:-:S02]  /*27f0*/  FSETP.NAN.AND P3, PT, R15, R15, PT ;  /* 0x0000000f0f00720b */ /* 0x000fc40003f68000 */
[----:B0-----:R-:W-:-:S04]  /*2800*/  FSETP.GT.AND P2, PT, R15, R6, PT ;  /* 0x000000060f00720b */ /* 0x001fc80003f44000 */
[----:B------:R-:W-:-:S04]  /*2810*/  FSEL R6, R15, R6, P2 ;  /* 0x000000060f067208 */ /* 0x000fc80001000000 */
[----:B------:R-:W-:Y:S01]  /*2820*/  FSEL R17, R15, R6, P3 ;  /* 0x000000060f117208 */ /* 0x000fe20001800000 */
[----:B------:R-:W-:-:S03]  /*2830*/  IMAD.WIDE R14, R13, R12, c[0x0][0x188] ;  /* 0x000062000d0e7625 */ /* 0x000fc600078e020c */
[C---:B------:R-:W-:Y:S01]  /*2840*/  FSETP.NAN.AND P3, PT, R17.reuse, R17, PT ;  /* 0x000000111100720b */ /* 0x040fe20003f68000 */
[----:B------:R-:W0:Y:S02]  /*2850*/  SHFL.BFLY PT, R6, R17, 0x8, 0x1f ;  /* 0x0d001f0011067f89 */ /* 0x000e2400000e0000 */
[----:B0-----:R-:W-:-:S13]  /*2860*/  FSETP.GT.AND P2, PT, R17, R6, PT ;  /* 0x000000061100720b */ /* 0x001fda0003f44000 */
[----:B------:R-:W-:-:S04]  /*2870*/  @!P2 FSEL R17, R17, R6, P3 ;  /* 0x000000061111a208 */ /* 0x000fc80001800000 */
        /* <DEDUP_REMOVED lines=11> */
[----:B------:R-:W-:-:S05]  /*2930*/  @!P2 SEL R17, R17, R6, P3 ;  /* 0x000000061111a207 */ /* 0x000fca0001800000 */
[----:B------:R-:W-:Y:S04]  /*2940*/  @P1 STS [R2.X4], R17 ;  /* 0x0000001102001388 */ /* 0x000fe80000004800 */
[----:B------:R-:W-:Y:S01]  /*2950*/  BAR.SYNC.DEFER_BLOCKING 0x0 ;  /* 0x0000000000007b1d */ /* 0x000fe20000010000 */
[----:B------:R-:W-:-:S04]  /*2960*/  LOP3.LUT P1, RZ, R2, 0x3fe, RZ, 0xc0, !PT ;  /* 0x000003fe02ff7812 */ /* 0x000fc8000782c0ff */
[----:B------:R-:W-:Y:S01]  /*2970*/  ISETP.LT.AND P1, PT, R13, 0x1010, !P1 ;  /* 0x000010100d00780c */ /* 0x000fe20004f21270 */
[----:B------:R-:W-:Y:S04]  /*2980*/  LDS R6, [RZ] ;  /* 0x00000000ff067984 */ /* 0x000fe80000000800 */
[----:B------:R-:W0:Y:S04]  /*2990*/  LDS R7, [0x80] ;  /* 0x00008000ff077984 */ /* 0x000e280000000800 */
[----:B------:R-:W-:Y:S06]  /*29a0*/  BAR.SYNC.DEFER_BLOCKING 0x0 ;  /* 0x0000000000007b1d */ /* 0x000fec0000010000 */
[----:B0-----:R-:W-:Y:S04]  /*29b0*/  STS.64 [RZ], R6 ;  /* 0x00000006ff007388 */ /* 0x001fe80000000a00 */
[----:B------:R-:W-:Y:S06]  /*29c0*/  BAR.SYNC.DEFER_BLOCKING 0x0 ;  /* 0x0000000000007b1d */ /* 0x000fec0000010000 */
[----:B------:R0:W1:Y:S02]  /*29d0*/  LDS R11, [R16.X4] ;  /* 0x00000000100b7984 */ /* 0x0000640000004800 */
[----:B0-----:R-:W-:Y:S01]  /*29e0*/  CS2R R16, SRZ ;  /* 0x0000000000107805 */ /* 0x001fe2000001ff00 */
[----:B-1----:R-:W-:Y:S01]  /*29f0*/  F2FP.BF16.PACK_AB R2, R11, R10 ;  /* 0x0000000a0b02723e */ /* 0x002fe200000010ff */
[----:B------:R-:W-:-:S03]  /*2a00*/  IMAD.WIDE R10, R13, R12, c[0x0][0x180] ;  /* 0x000060000d0a7625 */ /* 0x000fc600078e020c */
[C---:B------:R-:W-:Y:S02]  /*2a10*/  PRMT R19, R2.reuse, 0x7632, R19 ;  /* 0x0000763202137816 */ /* 0x040fe40000000013 */
[C---:B------:R-:W-:Y:S01]  /*2a20*/  PRMT R25, R2.reuse, 0x7610, R25 ;  /* 0x0000761002197816 */ /* 0x040fe20000000019 */
[----:B------:R0:W-:Y:S04]  /*2a30*/  @P1 STG.E.U16 [R10.64], R2 ;  /* 0x000000020a001986 */ /* 0x0001e8000c101504 */
[----:B------:R1:W-:Y:S04]  /*2a40*/  @P1 STG.E.U16 [R14.64], R19 ;  /* 0x000000130e001986 */ /* 0x0003e8000c101504 */
[----:B------:R2:W-:Y:S01]  /*2a50*/  @P1 STG.E.U16 [R20.64], R25 ;  /* 0x0000001914001986 */ /* 0x0005e2000c101504 */
[----:B0-----:R-:W-:-:S02]  /*2a60*/  PRMT R11, R2, 0x7632, R11 ;  /* 0x00007632020b7816 */ /* 0x001fc4000000000b */
[----:B-1----:R-:W-:-:S03]  /*2a70*/  PRMT R14, R2, 0x7632, R14 ;  /* 0x00007632020e7816 */ /* 0x002fc6000000000e */
[----:B------:R0:W-:Y:S01]  /*2a80*/  @P1 STG.E.U16 [R22.64], R11 ;  /* 0x0000000b16001986 */ /* 0x0001e2000c101504 */
[C---:B------:R-:W-:Y:S01]  /*2a90*/  PRMT R15, R2.reuse, 0x7610, R15 ;  /* 0x00007610020f7816 */ /* 0x040fe2000000000f */
[----:B------:R-:W-:Y:S01]  /*2aa0*/  CS2R R18, SRZ ;  /* 0x0000000000127805 */ /* 0x000fe2000001ff00 */
[----:B--2---:R-:W-:Y:S01]  /*2ab0*/  IMAD.WIDE R24, R13, R12, c[0x0][0x1a0] ;  /* 0x000068000d187625 */ /* 0x004fe200078e020c */
[----:B------:R-:W-:-:S04]  /*2ac0*/  PRMT R20, R2, 0x7632, R20 ;  /* 0x0000763202147816 */ /* 0x000fc80000000014 */
[----:B------:R-:W-:Y:S01]  /*2ad0*/  @P1 STG.E.U16 [R24.64], R2 ;  /* 0x0000000218001986 */ /* 0x000fe2000c101504 */
[----:B0-----:R-:W-:-:S03]  /*2ae0*/  IMAD.WIDE R10, R13, R12, c[0x0][0x1b0] ;  /* 0x00006c000d0a7625 */ /* 0x001fc600078e020c */
[----:B------:R-:W-:Y:S01]  /*2af0*/  @P1 STG.E.U16 [R26.64], R14 ;  /* 0x0000000e1a001986 */ /* 0x000fe2000c101504 */
[----:B------:R-:W-:-:S03]  /*2b00*/  IMAD.WIDE R12, R13, R12, c[0x0][0x1b8] ;  /* 0x00006e000d0c7625 */ /* 0x000fc600078e020c */
[----:B------:R0:W-:Y:S04]  /*2b10*/  @P1 STG.E.U16 [R10.64], R15 ;  /* 0x0000000f0a001986 */ /* 0x0001e8000c101504 */
[----:B------:R-:W-:Y:S04]  /*2b20*/  @P1 STG.E.U16 [R12.64], R20 ;  /* 0x000000140c001986 */ /* 0x000fe8000c101504 */
[----:B------:R-:W2:Y:S04]  /*2b30*/  @P0 LDG.E.EF.128 R16, [R8.64] ;  /* 0x0000000408100981 */ /* 0x000ea8000c0e1d00 */
[----:B------:R-:W-:Y:S01]  /*2b40*/  BAR.SYNC.DEFER_BLOCKING 0x0 ;  /* 0x0000000000007b1d */ /* 0x000fe20000010000 */
[----:B------:R-:W-:-:S02]  /*2b50*/  FSETP.GE.AND P1, PT, R4, RZ, PT ;  /* 0x000000ff0400720b */ /* 0x000fc40003f26000 */
[C---:B------:R-:W-:Y:S02]  /*2b60*/  FSETP.GE.AND P2, PT, R5.reuse, RZ, PT ;  /* 0x000000ff0500720b */ /* 0x040fe40003f46000 */
[----:B------:R-:W-:Y:S02]  /*2b70*/  FSEL R4, R4, RZ, !P1 ;  /* 0x000000ff04047208 */ /* 0x000fe40004800000 */
[----:B------:R-:W-:Y:S02]  /*2b80*/  FSEL R5, R5, RZ, !P2 ;  /* 0x000000ff05057208 */ /* 0x000fe40005000000 */
[C---:B------:R-:W-:Y:S01]  /*2b90*/  FSETP.GTU.AND P1, PT, R6.reuse, RZ, PT ;  /* 0x000000ff0600720b */ /* 0x040fe20003f2c000 */
[----:B------:R-:W-:Y:S01]  /*2ba0*/  FADD R4, RZ, -R4 ;  /* 0x80000004ff047221 */ /* 0x000fe20000000000 */
[----:B------:R-:W-:Y:S01]  /*2bb0*/  FSETP.GTU.AND P4, PT, R7, RZ, PT ;  /* 0x000000ff0700720b */ /* 0x000fe20003f8c000 */
[----:B------:R-:W-:Y:S01]  /*2bc0*/  FADD R5, RZ, -R5 ;  /* 0x80000005ff057221 */ /* 0x000fe20000000000 */
[----:B0-----:R-:W-:-:S02]  /*2bd0*/  FSEL R11, R6, RZ, P1 ;  /* 0x000000ff060b7208 */ /* 0x001fc40000800000 */
[C---:B------:R-:W-:Y:S02]  /*2be0*/  FSETP.NAN.AND P2, PT, R4.reuse, R4, PT ;  /* 0x000000040400720b */ /* 0x040fe40003f48000 */
[----:B------:R-:W-:Y:S02]  /*2bf0*/  FSETP.NAN.AND P3, PT, R5, R5, PT ;  /* 0x000000050500720b */ /* 0x000fe40003f68000 */
[----:B------:R-:W-:Y:S02]  /*2c00*/  FSETP.GT.AND P1, PT, R4, R11, PT ;  /* 0x0000000b0400720b */ /* 0x000fe40003f24000 */
[----:B------:R-:W-:Y:S02]  /*2c10*/  FSEL R2, R7, RZ, P4 ;  /* 0x000000ff07027208 */ /* 0x000fe40002000000 */
[----:B------:R-:W-:-:S05]  /*2c20*/  SHF.R.U32.HI R6, RZ, 0x6, R0 ;  /* 0x00000006ff067819 */ /* 0x000fca0000011600 */
[----:B------:R-:W-:Y:S02]  /*2c30*/  @!P2 FSEL R4, R4, R11, P1 ;  /* 0x0000000b0404a208 */ /* 0x000fe40000800000 */
[----:B------:R-:W-:-:S03]  /*2c40*/  FSETP.GT.AND P1, PT, R5, R2, PT ;  /* 0x000000020500720b */ /* 0x000fc60003f24000 */
[----:B------:R-:W-:Y:S01]  /*2c50*/  FMUL R4, R4, 0.0078740157186985015869 ;  /* 0x3c01020404047820 */ /* 0x000fe20000400000 */
[----:B------:R-:W-:Y:S01]  /*2c60*/  @!P3 FSEL R5, R5, R2, P1 ;  /* 0x000000020505b208 */ /* 0x000fe20000800000 */
[----:B------:R-:W-:-:S03]  /*2c70*/  IMAD.MOV.U32 R2, RZ, RZ, 0x3e800000 ;  /* 0x3e800000ff027424 */ /* 0x000fc600078e00ff */
[C---:B------:R-:W-:Y:S01]  /*2c80*/  FSETP.GT.AND P1, PT, R4.reuse, 9.9999997473787516356e-06, PT ;  /* 0x3727c5ac0400780b */ /* 0x040fe20003f24000 */
[----:B------:R-:W-:Y:S01]  /*2c90*/  FMUL R5, R5, 0.0078740157186985015869 ;  /* 0x3c01020405057820 */ /* 0x000fe20000400000 */
[----:B------:R-:W-:-:S04]  /*2ca0*/  FSETP.NAN.AND P3, PT, R4, R4, PT ;  /* 0x000000040400720b */ /* 0x000fc80003f68000 */
[----:B------:R-:W-:-:S07]  /*2cb0*/  FSETP.GT.AND P2, PT, R5, 9.9999997473787516356e-06, PT ;  /* 0x3727c5ac0500780b */ /* 0x000fce0003f44000 */
[----:B------:R-:W-:Y:S02]  /*2cc0*/  @!P1 FSEL R4, R4, 9.9999997473787516356e-06, P3 ;  /* 0x3727c5ac04049808 */ /* 0x000fe40001800000 */
[C---:B------:R-:W-:Y:S02]  /*2cd0*/  FSETP.NAN.AND P1, PT, R5.reuse, R5, PT ;  /* 0x000000050500720b */ /* 0x040fe40003f28000 */
[C---:B------:R-:W-:Y:S02]  /*2ce0*/  FSETP.GT.AND P3, PT, |R4|.reuse, 8.50705917302346158658e+37, PT ;  /* 0x7e8000000400780b */ /* 0x040fe40003f64200 */
[----:B------:R-:W-:Y:S02]  /*2cf0*/  @!P2 FSEL R5, R5, 9.9999997473787516356e-06, P1 ;  /* 0x3727c5ac0505a808 */ /* 0x000fe40000800000 */
[----:B------:R-:W-:Y:S02]  /*2d00*/  FSETP.GEU.AND P2, PT, |R4|, 1.175494350822287508e-38, PT ;  /* 0x008000000400780b */ /* 0x000fe40003f4e200 */
[----:B------:R-:W-:-:S02]  /*2d10*/  FSETP.GT.AND P1, PT, |R5|, 8.50705917302346158658e+37, PT ;  /* 0x7e8000000500780b */ /* 0x000fc40003f24200 */
[----:B------:R-:W-:Y:S02]  /*2d20*/  FSETP.GEU.AND P4, PT, |R5|, 1.175494350822287508e-38, PT ;  /* 0x008000000500780b */ /* 0x000fe40003f8e200 */
[C---:B------:R-:W-:Y:S02]  /*2d30*/  FSEL R7, R2.reuse, 1, P3 ;  /* 0x3f80000002077808 */ /* 0x040fe40001800000 */
[----:B------:R-:W-:Y:S01]  /*2d40*/  FSEL R2, R2, 1, P1 ;  /* 0x3f80000002027808 */ /* 0x000fe20000800000 */
[----:B------:R-:W-:-:S04]  /*2d50*/  @P3 FMUL R4, R4, 0.25 ;  /* 0x3e80000004043820 */ /* 0x000fc80000400000 */
[----:B------:R-:W-:Y:S01]  /*2d60*/  @!P2 FMUL R4, R4, 16777216 ;  /* 0x4b8000000404a820 */ /* 0x000fe20000400000 */
[----:B------:R-:W-:Y:S01]  /*2d70*/  @!P2 FMUL R7, R7, 16777216 ;  /* 0x4b8000000707a820 */ /* 0x000fe20000400000 */
[----:B------:R-:W-:Y:S02]  /*2d80*/  @P1 FMUL R5, R5, 0.25 ;  /* 0x3e80000005051820 */ /* 0x000fe40000400000 */
[----:B------:R-:W-:Y:S02]  /*2d90*/  @!P4 FMUL R2, R2, 16777216 ;  /* 0x4b8000000202c820 */ /* 0x000fe40000400000 */
[----:B------:R-:W-:Y:S01]  /*2da0*/  @!P4 FMUL R5, R5, 16777216 ;  /* 0x4b8000000505c820 */ /* 0x000fe20000400000 */
[----:B------:R-:W0:Y:S08]  /*2db0*/  MUFU.RCP R4, R4 ;  /* 0x0000000400047308 */ /* 0x000e300000001000 */
[----:B------:R-:W1:Y:S01]  /*2dc0*/  MUFU.RCP R5, R5 ;  /* 0x0000000500057308 */ /* 0x000e620000001000 */
[----:B0-----:R-:W-:-:S05]  /*2dd0*/  FMUL R7, R4, R7 ;  /* 0x0000000704077220 */ /* 0x001fca0000400000 */
[----:B------:R-:W-:Y:S01]  /*2de0*/  STS [RZ], R7 ;  /* 0x00000007ff007388 */ /* 0x000fe20000000800 */
[----:B-1----:R-:W-:-:S05]  /*2df0*/  FMUL R2, R5, R2 ;  /* 0x0000000205027220 */ /* 0x002fca0000400000 */
[----:B------:R-:W-:Y:S04]  /*2e00*/  STS [0x8], R2 ;  /* 0x00000802ff007388 */ /* 0x000fe80000000800 */
[----:B------:R-:W-:Y:S06]  /*2e10*/  BAR.SYNC.DEFER_BLOCKING 0x0 ;  /* 0x0000000000007b1d */ /* 0x000fec0000010000 */
[----:B------:R-:W0:Y:S01]  /*2e20*/  LDS R5, [R6] ;  /* 0x0000000006057984 */ /* 0x000e220000000800 */
[C---:B--2---:R-:W-:Y:S01]  /*2e30*/  PRMT R0, R16.reuse, 0x7632, R0 ;  /* 0x0000763210007816 */ /* 0x044fe20000000000 */
[----:B------:R-:W-:-:S04]  /*2e40*/  IMAD.U32 R16, R16, 0x10000, RZ ;  /* 0x0001000010107824 */ /* 0x000fc800078e00ff */
[----:B------:R-:W-:Y:S01]  /*2e50*/  IMAD.U32 R0, R0, 0x10000, RZ ;  /* 0x0001000000007824 */ /* 0x000fe200078e00ff */
[----:B0-----:R-:W-:-:S03]  /*2e60*/  FMUL R16, R16, R5 ;  /* 0x0000000510107220 */ /* 0x001fc60000400000 */
[-C--:B------:R-:W-:Y:S01]  /*2e70*/  FMUL R4, R0, R5.reuse ;  /* 0x0000000500047220 */ /* 0x080fe20000400000 */
[C---:B------:R-:W-:Y:S01]  /*2e80*/  IMAD.U32 R0, R17.reuse, 0x10000, RZ ;  /* 0x0001000011007824 */ /* 0x040fe200078e00ff */
[----:B------:R-:W-:Y:S01]  /*2e90*/  PRMT R17, R17, 0x7632, R17 ;  /* 0x0000763211117816 */ /* 0x000fe20000000011 */
[----:B------:R-:W0:Y:S02]  /*2ea0*/  FRND R16, R16 ;  /* 0x0000001000107307 */ /* 0x000e240000201000 */
[-C--:B------:R-:W-:Y:S01]  /*2eb0*/  FMUL R2, R0, R5.reuse ;  /* 0x0000000500027220 */ /* 0x080fe20000400000 */
[C---:B------:R-:W-:Y:S01]  /*2ec0*/  PRMT R0, R18.reuse, 0x7632, R0 ;  /* 0x0000763212007816 */ /* 0x040fe20000000000 */
[----:B------:R-:W-:Y:S02]  /*2ed0*/  IMAD.U32 R17, R17, 0x10000, RZ ;  /* 0x0001000011117824 */ /* 0x000fe400078e00ff */
[----:B------:R-:W-:Y:S02]  /*2ee0*/  IMAD.U32 R18, R18, 0x10000, RZ ;  /* 0x0001000012127824 */ /* 0x000fe400078e00ff */
[----:B------:R1:W2:Y:S01]  /*2ef0*/  FRND R8, R4 ;  /* 0x0000000400087307 */ /* 0x0002a20000201000 */
[----:B------:R-:W-:Y:S01]  /*2f00*/  IMAD.U32 R0, R0, 0x10000, RZ ;  /* 0x0001000000007824 */ /* 0x000fe200078e00ff */
[-C--:B------:R-:W-:Y:S01]  /*2f10*/  FMUL R17, R17, R5.reuse ;  /* 0x0000000511117220 */ /* 0x080fe20000400000 */
[----:B------:R-:W-:-:S05]  /*2f20*/  FMUL R18, R18, R5 ;  /* 0x0000000512127220 */ /* 0x000fca0000400000 */
[----:B------:R-:W3:Y:S01]  /*2f30*/  FRND R2, R2 ;  /* 0x0000000200027307 */ /* 0x000ee20000201000 */
[----:B-1----:R-:W-:Y:S01]  /*2f40*/  FMUL R4, R0, R5 ;  /* 0x0000000500047220 */ /* 0x002fe20000400000 */
[C---:B------:R-:W-:Y:S01]  /*2f50*/  PRMT R0, R19.reuse, 0x7632, R0 ;  /* 0x0000763213007816 */ /* 0x040fe20000000000 */
[----:B------:R-:W-:Y:S01]  /*2f60*/  IMAD.U32 R19, R19, 0x10000, RZ ;  /* 0x0001000013137824 */ /* 0x000fe200078e00ff */
[----:B0-----:R-:W-:-:S03]  /*2f70*/  FSETP.GT.AND P3, PT, R16, -127, PT ;  /* 0xc2fe00001000780b */ /* 0x001fc60003f64000 */
[----:B------:R-:W-:Y:S01]  /*2f80*/  IMAD.U32 R0, R0, 0x10000, RZ ;  /* 0x0001000000007824 */ /* 0x000fe200078e00ff */
[----:B------:R-:W0:Y:S01]  /*2f90*/  FRND R17, R17 ;  /* 0x0000001100117307 */ /* 0x000e220000201000 */
[----:B--2---:R-:W-:Y:S01]  /*2fa0*/  FSETP.GT.AND P2, PT, R8, -127, PT ;  /* 0xc2fe00000800780b */ /* 0x004fe20003f44000 */
[-C--:B------:R-:W-:Y:S01]  /*2fb0*/  FMUL R19, R19, R5.reuse ;  /* 0x0000000513137220 */ /* 0x080fe20000400000 */
[----:B------:R-:W-:Y:S01]  /*2fc0*/  FMUL R0, R0, R5 ;  /* 0x0000000500007220 */ /* 0x000fe20000400000 */
[----:B------:R-:W-:-:S04]  /*2fd0*/  FSETP.NAN.AND P4, PT, R8, R8, PT ;  /* 0x000000080800720b */ /* 0x000fc80003f88000 */
[----:B------:R-:W1:Y:S01]  /*2fe0*/  FRND R19, R19 ;  /* 0x0000001300137307 */ /* 0x000e620000201000 */
[----:B---3--:R-:W-:-:S05]  /*2ff0*/  FSETP.GT.AND P1, PT, R2, -127, PT ;  /* 0xc2fe00000200780b */ /* 0x008fca0003f24000 */
[----:B------:R-:W-:Y:S02]  /*3000*/  @!P2 FSEL R8, R8, -127, P4 ;  /* 0xc2fe00000808a808 */ /* 0x000fe40002000000 */
[----:B------:R-:W2:Y:S01]  /*3010*/  FRND R0, R0 ;  /* 0x0000000000007307 */ /* 0x000ea20000201000 */
[C---:B------:R-:W-:Y:S02]  /*3020*/  FSETP.NAN.AND P4, PT, R16.reuse, R16, PT ;  /* 0x000000101000720b */ /* 0x040fe40003f88000 */
[----:B0-----:R-:W-:Y:S02]  /*3030*/  FSETP.GT.AND P2, PT, R17, -127, PT ;  /* 0xc2fe00001100780b */ /* 0x001fe40003f44000 */
[----:B------:R-:W-:Y:S02]  /*3040*/  @!P3 FSEL R16, R16, -127, P4 ;  /* 0xc2fe00001010b808 */ /* 0x000fe40002000000 */
[----:B------:R-:W-:Y:S01]  /*3050*/  FSETP.NAN.AND P4, PT, R2, R2, PT ;  /* 0x000000020200720b */ /* 0x000fe20003f88000 */
[----:B------:R-:W0:Y:S01]  /*3060*/  FRND R4, R4 ;  /* 0x0000000400047307 */ /* 0x000e220000201000 */
[----:B-1----:R-:W-:-:S02]  /*3070*/  FSETP.NAN.AND P5, PT, R19, R19, PT ;  /* 0x000000131300720b */ /* 0x002fc40003fa8000 */
[----:B------:R-:W-:Y:S02]  /*3080*/  @!P1 FSEL R2, R2, -127, P4 ;  /* 0xc2fe000002029808 */ /* 0x000fe40002000000 */
[----:B------:R-:W-:Y:S02]  /*3090*/  FSETP.NAN.AND P4, PT, R17, R17, PT ;  /* 0x000000111100720b */ /* 0x000fe40003f88000 */
[----:B------:R-:W-:Y:S01]  /*30a0*/  FSETP.GT.AND P1, PT, R19, -127, PT ;  /* 0xc2fe00001300780b */ /* 0x000fe20003f24000 */
[----:B------:R-:W1:Y:S01]  /*30b0*/  FRND R18, R18 ;  /* 0x0000001200127307 */ /* 0x000e620000201000 */
[C---:B--2---:R-:W-:Y:S02]  /*30c0*/  FSETP.GT.AND P3, PT, R0.reuse, -127, PT ;  /* 0xc2fe00000000780b */ /* 0x044fe40003f64000 */
[----:B------:R-:W-:Y:S02]  /*30d0*/  @!P2 FSEL R17, R17, -127, P4 ;  /* 0xc2fe00001111a808 */ /* 0x000fe40002000000 */
[----:B------:R-:W-:-:S03]  /*30e0*/  FSETP.NAN.AND P4, PT, R0, R0, PT ;  /* 0x000000000000720b */ /* 0x000fc60003f88000 */
[----:B------:R-:W2:Y:S01]  /*30f0*/  F2I.S16.TRUNC.NTZ R5, R8 ;  /* 0x0000000800057305 */ /* 0x000ea2000020e900 */
[C---:B0-----:R-:W-:Y:S02]  /*3100*/  FSETP.GT.AND P2, PT, R4.reuse, -127, PT ;  /* 0xc2fe00000400780b */ /* 0x041fe40003f44000 */
[----:B------:R-:W-:Y:S02]  /*3110*/  FSETP.NAN.AND P6, PT, R4, R4, PT ;  /* 0x000000040400720b */ /* 0x000fe40003fc8000 */
[----:B------:R-:W-:Y:S02]  /*3120*/  @!P1 FSEL R19, R19, -127, P5 ;  /* 0xc2fe000013139808 */ /* 0x000fe40002800000 */
[----:B------:R-:W-:Y:S01]  /*3130*/  @!P3 FSEL R0, R0, -127, P4 ;  /* 0xc2fe00000000b808 */ /* 0x000fe20002000000 */
[----:B------:R-:W0:Y:S01]  /*3140*/  F2I.S16.TRUNC.NTZ R6, R16 ;  /* 0x0000001000067305 */ /* 0x000e22000020e900 */
[----:B------:R-:W-:Y:S02]  /*3150*/  FSETP.GEU.AND P3, PT, R8, 127, PT ;  /* 0x42fe00000800780b */ /* 0x000fe40003f6e000 */
[----:B-1----:R-:W-:-:S02]  /*3160*/  FSETP.GT.AND P1, PT, R18, -127, PT ;  /* 0xc2fe00001200780b */ /* 0x002fc40003f24000 */
[----:B------:R-:W-:Y:S02]  /*3170*/  FSETP.NAN.AND P4, PT, R8, R8, PT ;  /* 0x000000080800720b */ /* 0x000fe40003f88000 */
[----:B------:R-:W-:Y:S01]  /*3180*/  FSETP.GEU.AND P5, PT, R16, 127, PT ;  /* 0x42fe00001000780b */ /* 0x000fe20003fae000 */
[----:B------:R-:W1:Y:S01]  /*3190*/  F2I.S16.TRUNC.NTZ R9, R2 ;  /* 0x0000000200097305 */ /* 0x000e62000020e900 */
[----:B--2---:R-:W-:Y:S02]  /*31a0*/  LOP3.LUT R5, R5, 0xffff, RZ, 0xc0, !PT ;  /* 0x0000ffff05057812 */ /* 0x004fe400078ec0ff */
[----:B------:R-:W-:Y:S02]  /*31b0*/  @!P2 FSEL R4, R4, -127, P6 ;  /* 0xc2fe00000404a808 */ /* 0x000fe40003000000 */
[----:B------:R-:W-:Y:S02]  /*31c0*/  FSETP.GEU.AND P2, PT, R2, 127, PT ;  /* 0x42fe00000200780b */ /* 0x000fe40003f4e000 */
[----:B------:R-:W-:Y:S01]  /*31d0*/  @P3 SEL R5, R5, 0x7f, P4 ;  /* 0x0000007f05053807 */ /* 0x000fe20002000000 */
[----:B------:R-:W2:Y:S01]  /*31e0*/  F2I.S16.TRUNC.NTZ R7, R17 ;  /* 0x0000001100077305 */ /* 0x000ea2000020e900 */
[----:B------:R-:W-:-:S02]  /*31f0*/  FSETP.NAN.AND P3, PT, R18, R18, PT ;  /* 0x000000121200720b */ /* 0x000fc40003f68000 */
[----:B------:R-:W-:Y:S02]  /*3200*/  FSETP.GEU.AND P4, PT, R17, 127, PT ;  /* 0x42fe00001100780b */ /* 0x000fe40003f8e000 */
[----:B------:R-:W-:Y:S02]  /*3210*/  FSETP.NAN.AND P6, PT, R16, R16, PT ;  /* 0x000000101000720b */ /* 0x000fe40003fc8000 */
[----:B0-----:R-:W-:Y:S01]  /*3220*/  LOP3.LUT R6, R6, 0xffff, RZ, 0xc0, !PT ;  /* 0x0000ffff06067812 */ /* 0x001fe200078ec0ff */
[----:B------:R-:W0:Y:S01]  /*3230*/  F2I.S16.TRUNC.NTZ R10, R0 ;  /* 0x00000000000a7305 */ /* 0x000e22000020e900 */
[----:B------:R-:W-:Y:S02]  /*3240*/  @!P1 FSEL R18, R18, -127, P3 ;  /* 0xc2fe000012129808 */ /* 0x000fe40001800000 */
[C---:B------:R-:W-:Y:S02]  /*3250*/  FSETP.GEU.AND P3, PT, R0.reuse, 127, PT ;  /* 0x42fe00000000780b */ /* 0x040fe40003f6e000 */
[----:B------:R-:W-:-:S02]  /*3260*/  FSETP.NAN.AND P1, PT, R0, R0, PT ;  /* 0x000000000000720b */ /* 0x000fc40003f28000 */
[----:B------:R-:W-:Y:S01]  /*3270*/  @P5 SEL R6, R6, 0x7f, P6 ;  /* 0x0000007f06065807 */ /* 0x000fe20003000000 */
[----:B------:R-:W3:Y:S01]  /*3280*/  F2I.S16.TRUNC.NTZ R11, R19 ;  /* 0x00000013000b7305 */ /* 0x000ee2000020e900 */
[----:B------:R-:W-:Y:S02]  /*3290*/  FSETP.NAN.AND P6, PT, R2, R2, PT ;  /* 0x000000020200720b */ /* 0x000fe40003fc8000 */
[----:B------:R-:W-:Y:S02]  /*32a0*/  FSETP.NAN.AND P5, PT, R17, R17, PT ;  /* 0x000000111100720b */ /* 0x000fe40003fa8000 */
[----:B-1----:R-:W-:Y:S02]  /*32b0*/  LOP3.LUT R2, R9, 0xffff, RZ, 0xc0, !PT ;  /* 0x0000ffff09027812 */ /* 0x002fe400078ec0ff */
[----:B--2---:R-:W-:Y:S01]  /*32c0*/  LOP3.LUT R7, R7, 0xffff, RZ, 0xc0, !PT ;  /* 0x0000ffff07077812 */ /* 0x004fe200078ec0ff */
[----:B------:R-:W1:Y:S01]  /*32d0*/  F2I.S16.TRUNC.NTZ R8, R4 ;  /* 0x0000000400087305 */ /* 0x000e62000020e900 */
[----:B------:R-:W-:-:S02]  /*32e0*/  @P2 SEL R2, R2, 0x7f, P6 ;  /* 0x0000007f02022807 */ /* 0x000fc40003000000 */
[----:B------:R-:W-:Y:S02]  /*32f0*/  @P4 SEL R7, R7, 0x7f, P5 ;  /* 0x0000007f07074807 */ /* 0x000fe40002800000 */
[C---:B------:R-:W-:Y:S02]  /*3300*/  FSETP.GEU.AND P2, PT, R19.reuse, 127, PT ;  /* 0x42fe00001300780b */ /* 0x040fe40003f4e000 */
[----:B------:R-:W-:Y:S01]  /*3310*/  FSETP.GEU.AND P6, PT, R4, 127, PT ;  /* 0x42fe00000400780b */ /* 0x000fe20003fce000 */
[----:B------:R-:W2:Y:S01]  /*3320*/  F2I.S16.TRUNC.NTZ R0, R18 ;  /* 0x0000001200007305 */ /* 0x000ea2000020e900 */
[----:B------:R-:W-:Y:S02]  /*3330*/  FSETP.GEU.AND P4, PT, R18, 127, PT ;  /* 0x42fe00001200780b */ /* 0x000fe40003f8e000 */
[----:B0-----:R-:W-:Y:S02]  /*3340*/  LOP3.LUT R10, R10, 0xffff, RZ, 0xc0, !PT ;  /* 0x0000ffff0a0a7812 */ /* 0x001fe400078ec0ff */
[----:B------:R-:W-:-:S02]  /*3350*/  FSETP.NAN.AND P5, PT, R19, R19, PT ;  /* 0x000000131300720b */ /* 0x000fc40003fa8000 */
[----:B------:R-:W-:Y:S02]  /*3360*/  @P3 SEL R10, R10, 0x7f, P1 ;  /* 0x0000007f0a0a3807 */ /* 0x000fe40000800000 */
[----:B------:R-:W-:Y:S02]  /*3370*/  FSETP.NAN.AND P3, PT, R4, R4, PT ;  /* 0x000000040400720b */ /* 0x000fe40003f68000 */
[----:B------:R-:W-:Y:S02]  /*3380*/  FSETP.NAN.AND P1, PT, R18, R18, PT ;  /* 0x000000121200720b */ /* 0x000fe40003f28000 */
[----:B---3--:R-:W-:Y:S02]  /*3390*/  LOP3.LUT R11, R11, 0xffff, RZ, 0xc0, !PT ;  /* 0x0000ffff0b0b7812 */ /* 0x008fe400078ec0ff */
[----:B-1----:R-:W-:Y:S02]  /*33a0*/  LOP3.LUT R8, R8, 0xffff, RZ, 0xc0, !PT ;  /* 0x0000ffff08087812 */ /* 0x002fe400078ec0ff */
[----:B--2---:R-:W-:-:S02]  /*33b0*/  LOP3.LUT R9, R0, 0xffff, RZ, 0xc0, !PT ;  /* 0x0000ffff00097812 */ /* 0x004fc400078ec0ff */
[----:B------:R-:W-:Y:S02]  /*33c0*/  @P2 SEL R11, R11, 0x7f, P5 ;  /* 0x0000007f0b0b2807 */ /* 0x000fe40002800000 */
[----:B------:R-:W-:Y:S02]  /*33d0*/  @P6 SEL R8, R8, 0x7f, P3 ;  /* 0x0000007f08086807 */ /* 0x000fe40001800000 */
[----:B------:R-:W-:Y:S02]  /*33e0*/  @P4 SEL R9, R9, 0x7f, P1 ;  /* 0x0000007f09094807 */ /* 0x000fe40000800000 */
[----:B------:R-:W-:Y:S02]  /*33f0*/  PRMT R5, R6, 0x3340, R5 ;  /* 0x0000334006057816 */ /* 0x000fe40000000005 */
[----:B------:R-:W-:Y:S02]  /*3400*/  PRMT R2, R2, 0x3340, R7 ;  /* 0x0000334002027816 */ /* 0x000fe40000000007 */
[----:B------:R-:W-:-:S02]  /*3410*/  SHF.R.S32.HI R0, RZ, 0x1f, R3 ;  /* 0x0000001fff007819 */ /* 0x000fc40000011403 */
[----:B------:R-:W-:Y:S02]  /*3420*/  IADD3 R4, P1, R3, c[0x0][0x1c0], RZ ;  /* 0x0000700003047a10 */ /* 0x000fe40007f3e0ff */
[----:B------:R-:W-:Y:S02]  /*3430*/  PRMT R10, R11, 0x3340, R10 ;  /* 0x000033400b0a7816 */ /* 0x000fe4000000000a */
[----:B------:R-:W-:Y:S02]  /*3440*/  PRMT R9, R9, 0x3340, R8 ;  /* 0x0000334009097816 */ /* 0x000fe40000000008 */
[----:B------:R-:W-:Y:S02]  /*3450*/  PRMT R12, R5, 0x5410, R2 ;  /* 0x00005410050c7816 */ /* 0x000fe40000000002 */
[C---:B------:R-:W-:Y:S02]  /*3460*/  IADD3 R2, P2, R3.reuse, c[0x0][0x1c8], RZ ;  /* 0x0000720003027a10 */ /* 0x040fe40007f5e0ff */
[----:B------:R-:W-:-:S02]  /*3470*/  IADD3 R6, P3, R3, c[0x0][0x1d0], RZ ;  /* 0x0000740003067a10 */ /* 0x000fc40007f7e0ff */
[C---:B------:R-:W-:Y:S02]  /*3480*/  IADD3.X R5, R0.reuse, c[0x0][0x1c4], RZ, P1, !PT ;  /* 0x0000710000057a10 */ /* 0x040fe40000ffe4ff */
[----:B------:R-:W-:Y:S02]  /*3490*/  PRMT R13, R9, 0x5410, R10 ;  /* 0x00005410090d7816 */ /* 0x000fe4000000000a */
[----:B------:R-:W-:Y:S02]  /*34a0*/  IADD3 R8, P1, R3, c[0x0][0x1d8], RZ ;  /* 0x0000760003087a10 */ /* 0x000fe40007f3e0ff */
[C---:B------:R-:W-:Y:S01]  /*34b0*/  IADD3.X R3, R0.reuse, c[0x0][0x1cc], RZ, P2, !PT ;  /* 0x0000730000037a10 */ /* 0x040fe200017fe4ff */
[----:B------:R0:W-:Y:S01]  /*34c0*/  @P0 STG.E.64 [R4.64], R12 ;  /* 0x0000000c04000986 */ /* 0x0001e2000c101b04 */
[C---:B------:R-:W-:Y:S02]  /*34d0*/  IADD3.X R7, R0.reuse, c[0x0][0x1d4], RZ, P3, !PT ;  /* 0x0000750000077a10 */ /* 0x040fe40001ffe4ff */
[----:B------:R-:W-:Y:S01]  /*34e0*/  IADD3.X R9, R0, c[0x0][0x1dc], RZ, P1, !PT ;  /* 0x0000770000097a10 */ /* 0x000fe20000ffe4ff */
[----:B------:R0:W-:Y:S04]  /*34f0*/  @P0 STG.E.64 [R2.64], R12 ;  /* 0x0000000c02000986 */ /* 0x0001e8000c101b04 */
[----:B------:R0:W-:Y:S01]  /*3500*/  @P0 STG.E.64 [R6.64], R12 ;  /* 0x0000000c06000986 */ /* 0x0001e2000c101b04 */
[----:B------:R-:W-:Y:S05]  /*3510*/  @!P0 EXIT ;  /* 0x000000000000894d */ /* 0x000fea0003800000 */
[----:B------:R-:W-:Y:S01]  /*3520*/  STG.E.64 [R8.64], R12 ;  /* 0x0000000c08007986 */ /* 0x000fe2000c101b04 */
[----:B------:R-:W-:Y:S05]  /*3530*/  EXIT ;  /* 0x000000000000794d */ /* 0x000fea0003800000 */
.L_x_0:
[----:B------:R-:W-:-:S00]  /*3540*/  BRA `(.L_x_0) ;  /* 0xfffffff000007947 */ /* 0x000fc0000383ffff */
[----:B------:R-:W-:-:S00]  /*3550*/  NOP ;  /* 0x0000000000007918 */ /* 0x000fc00000000000 */
        /* <DEDUP_REMOVED lines=10> */
.L_x_1:


//--------------------- .nv.global.init           --------------------------
	.section	.nv.global.init,"aw",@progbits
.nv.global.init:
	.type		_$_str,@object
	.size		_$_str,(.L_0 - _$_str)
_$_str:
        /*0000*/ 	.byte	0x5f, 0x5f, 0x43, 0x55, 0x44, 0x41, 0x5f, 0x46, 0x54, 0x5a, 0x00
.L_0:


//--------------------- .nv.shared.triton_red_fused__to_copy_add_amax_amin_clamp_mul_native_layer_norm_reciprocal_1 --------------------------
	.section	.nv.shared.triton_red_fused__to_copy_add_amax_amin_clamp_mul_native_layer_norm_reciprocal_1,"aw",@nobits
	.sectionflags	@""
	.align	16
